//
// Generated by NVIDIA NVVM Compiler
//
// Compiler Build ID: CL-36424714
// Cuda compilation tools, release 13.0, V13.0.88
// Based on NVVM 20.0.0
//

.version 9.0
.target sm_100
.address_size 64

	// .globl	_Z8prepareWv
.global .align 1 .b8 W_mat[256];
.global .align 2 .b8 W_map[128];
// _ZZ12copyToSharedPKcE3X_s has been demoted
// _ZZ8cuMatMulPKcPiE7W_map_s has been demoted
// _ZZ8cuMatMulPKcPiE3c_s has been demoted

.visible .entry _Z8prepareWv()
{
	.reg .pred 	%p<2>;
	.reg .b16 	%rs<5>;
	.reg .b32 	%r<7>;
	.reg .b64 	%rd<7>;

	mov.u32 	%r2, %ctaid.x;
	mov.u32 	%r3, %ntid.x;
	mov.u32 	%r4, %tid.x;
	mad.lo.s32 	%r1, %r2, %r3, %r4;
	setp.gt.s32 	%p1, %r1, 15;
	@%p1 bra 	$L__BB0_2;
	shl.b32 	%r5, %r1, 2;
	mul.wide.s32 	%rd1, %r5, 2;
	mov.u64 	%rd2, W_map;
	add.s64 	%rd3, %rd2, %rd1;
	mov.b16 	%rs1, 0;
	st.global.u16 	[%rd3], %rs1;
	mov.b16 	%rs2, 1;
	st.global.u16 	[%rd3+2], %rs2;
	mov.b16 	%rs3, 2;
	st.global.u16 	[%rd3+4], %rs3;
	mov.b16 	%rs4, 3;
	st.global.u16 	[%rd3+6], %rs4;
	shl.b32 	%r6, %r1, 4;
	cvt.s64.s32 	%rd4, %r6;
	mov.u64 	%rd5, W_mat;
	add.s64 	%rd6, %rd5, %rd4;
	st.global.u8 	[%rd6], %rs2;
	st.global.u8 	[%rd6+1], %rs2;
	st.global.u8 	[%rd6+2], %rs2;
	st.global.u8 	[%rd6+3], %rs2;
	st.global.u8 	[%rd6+4], %rs1;
	st.global.u8 	[%rd6+5], %rs1;
	st.global.u8 	[%rd6+6], %rs1;
	st.global.u8 	[%rd6+7], %rs1;
	st.global.u8 	[%rd6+8], %rs1;
	st.global.u8 	[%rd6+9], %rs1;
	st.global.u8 	[%rd6+10], %rs1;
	st.global.u8 	[%rd6+11], %rs1;
	st.global.u8 	[%rd6+12], %rs1;
	st.global.u8 	[%rd6+13], %rs1;
	st.global.u8 	[%rd6+14], %rs1;
	st.global.u8 	[%rd6+15], %rs1;
$L__BB0_2:
	ret;

}
	// .globl	_Z8tcMatMulPKaPi
.visible .entry _Z8tcMatMulPKaPi(
	.param .u64 .ptr .align 1 _Z8tcMatMulPKaPi_param_0,
	.param .u64 .ptr .align 1 _Z8tcMatMulPKaPi_param_1
)
{
	.reg .pred 	%p<2>;
	.reg .b32 	%r<106>;
	.reg .b64 	%rd<16>;

	ld.param.u64 	%rd7, [_Z8tcMatMulPKaPi_param_0];
	ld.param.u64 	%rd8, [_Z8tcMatMulPKaPi_param_1];
	cvta.to.global.u64 	%rd9, %rd7;
	cvta.to.global.u64 	%rd10, %rd8;
	mov.u32 	%r1, %ctaid.y;
	shl.b32 	%r2, %r1, 8;
	cvt.u64.u32 	%rd11, %r2;
	mov.u64 	%rd12, W_mat;
	add.s64 	%rd1, %rd12, %rd11;
	mov.u32 	%r3, %ctaid.x;
	shl.b32 	%r4, %r3, 4;
	cvt.u64.u32 	%rd13, %r4;
	add.s64 	%rd2, %rd9, %rd13;
	shl.b32 	%r5, %r1, 22;
	add.s32 	%r6, %r5, %r4;
	mul.wide.u32 	%rd14, %r6, 4;
	add.s64 	%rd3, %rd10, %rd14;
	mov.b64 	%rd15, 1000;
$L__BB1_1:
	mov.b32 	%r7, 16;
	wmma.load.a.sync.aligned.row.m16n16k16.global.s8 	{%r8, %r9}, [%rd1], %r7;
	mov.b32 	%r10, 262144;
	wmma.load.b.sync.aligned.row.m16n16k16.global.s8 	{%r11, %r12}, [%rd2], %r10;
	mov.b32 	%r13, 0;
	wmma.mma.sync.aligned.row.row.m16n16k16.s32.s8.s8.s32 {%r14, %r15, %r16, %r17, %r18, %r19, %r20, %r21}, {%r8, %r9}, {%r11, %r12}, {%r13, %r13, %r13, %r13, %r13, %r13, %r13, %r13};
	wmma.store.d.sync.aligned.row.m16n16k16.global.s32 	[%rd3], {%r14, %r15, %r16, %r17, %r18, %r19, %r20, %r21}, %r10;
	wmma.load.a.sync.aligned.row.m16n16k16.global.s8 	{%r22, %r23}, [%rd1], %r7;
	wmma.load.b.sync.aligned.row.m16n16k16.global.s8 	{%r24, %r25}, [%rd2], %r10;
	wmma.mma.sync.aligned.row.row.m16n16k16.s32.s8.s8.s32 {%r26, %r27, %r28, %r29, %r30, %r31, %r32, %r33}, {%r22, %r23}, {%r24, %r25}, {%r13, %r13, %r13, %r13, %r13, %r13, %r13, %r13};
	wmma.store.d.sync.aligned.row.m16n16k16.global.s32 	[%rd3], {%r26, %r27, %r28, %r29, %r30, %r31, %r32, %r33}, %r10;
	wmma.load.a.sync.aligned.row.m16n16k16.global.s8 	{%r34, %r35}, [%rd1], %r7;
	wmma.load.b.sync.aligned.row.m16n16k16.global.s8 	{%r36, %r37}, [%rd2], %r10;
	wmma.mma.sync.aligned.row.row.m16n16k16.s32.s8.s8.s32 {%r38, %r39, %r40, %r41, %r42, %r43, %r44, %r45}, {%r34, %r35}, {%r36, %r37}, {%r13, %r13, %r13, %r13, %r13, %r13, %r13, %r13};
	wmma.store.d.sync.aligned.row.m16n16k16.global.s32 	[%rd3], {%r38, %r39, %r40, %r41, %r42, %r43, %r44, %r45}, %r10;
	wmma.load.a.sync.aligned.row.m16n16k16.global.s8 	{%r46, %r47}, [%rd1], %r7;
	wmma.load.b.sync.aligned.row.m16n16k16.global.s8 	{%r48, %r49}, [%rd2], %r10;
	wmma.mma.sync.aligned.row.row.m16n16k16.s32.s8.s8.s32 {%r50, %r51, %r52, %r53, %r54, %r55, %r56, %r57}, {%r46, %r47}, {%r48, %r49}, {%r13, %r13, %r13, %r13, %r13, %r13, %r13, %r13};
	wmma.store.d.sync.aligned.row.m16n16k16.global.s32 	[%rd3], {%r50, %r51, %r52, %r53, %r54, %r55, %r56, %r57}, %r10;
	wmma.load.a.sync.aligned.row.m16n16k16.global.s8 	{%r58, %r59}, [%rd1], %r7;
	wmma.load.b.sync.aligned.row.m16n16k16.global.s8 	{%r60, %r61}, [%rd2], %r10;
	wmma.mma.sync.aligned.row.row.m16n16k16.s32.s8.s8.s32 {%r62, %r63, %r64, %r65, %r66, %r67, %r68, %r69}, {%r58, %r59}, {%r60, %r61}, {%r13, %r13, %r13, %r13, %r13, %r13, %r13, %r13};
	wmma.store.d.sync.aligned.row.m16n16k16.global.s32 	[%rd3], {%r62, %r63, %r64, %r65, %r66, %r67, %r68, %r69}, %r10;
	wmma.load.a.sync.aligned.row.m16n16k16.global.s8 	{%r70, %r71}, [%rd1], %r7;
	wmma.load.b.sync.aligned.row.m16n16k16.global.s8 	{%r72, %r73}, [%rd2], %r10;
	wmma.mma.sync.aligned.row.row.m16n16k16.s32.s8.s8.s32 {%r74, %r75, %r76, %r77, %r78, %r79, %r80, %r81}, {%r70, %r71}, {%r72, %r73}, {%r13, %r13, %r13, %r13, %r13, %r13, %r13, %r13};
	wmma.store.d.sync.aligned.row.m16n16k16.global.s32 	[%rd3], {%r74, %r75, %r76, %r77, %r78, %r79, %r80, %r81}, %r10;
	wmma.load.a.sync.aligned.row.m16n16k16.global.s8 	{%r82, %r83}, [%rd1], %r7;
	wmma.load.b.sync.aligned.row.m16n16k16.global.s8 	{%r84, %r85}, [%rd2], %r10;
	wmma.mma.sync.aligned.row.row.m16n16k16.s32.s8.s8.s32 {%r86, %r87, %r88, %r89, %r90, %r91, %r92, %r93}, {%r82, %r83}, {%r84, %r85}, {%r13, %r13, %r13, %r13, %r13, %r13, %r13, %r13};
	wmma.store.d.sync.aligned.row.m16n16k16.global.s32 	[%rd3], {%r86, %r87, %r88, %r89, %r90, %r91, %r92, %r93}, %r10;
	wmma.load.a.sync.aligned.row.m16n16k16.global.s8 	{%r94, %r95}, [%rd1], %r7;
	wmma.load.b.sync.aligned.row.m16n16k16.global.s8 	{%r96, %r97}, [%rd2], %r10;
	wmma.mma.sync.aligned.row.row.m16n16k16.s32.s8.s8.s32 {%r98, %r99, %r100, %r101, %r102, %r103, %r104, %r105}, {%r94, %r95}, {%r96, %r97}, {%r13, %r13, %r13, %r13, %r13, %r13, %r13, %r13};
	wmma.store.d.sync.aligned.row.m16n16k16.global.s32 	[%rd3], {%r98, %r99, %r100, %r101, %r102, %r103, %r104, %r105}, %r10;
	add.s64 	%rd15, %rd15, -8;
	setp.ne.s64 	%p1, %rd15, 0;
	@%p1 bra 	$L__BB1_1;
	ret;

}
	// .globl	_Z8cuMatMulPKcPi
.visible .entry _Z8cuMatMulPKcPi(
	.param .u64 .ptr .align 1 _Z8cuMatMulPKcPi_param_0,
	.param .u64 .ptr .align 1 _Z8cuMatMulPKcPi_param_1
)
{
	.reg .pred 	%p<2>;
	.reg .b16 	%rs<181>;
	.reg .b32 	%r<178>;
	.reg .b64 	%rd<16>;
	// demoted variable
	.shared .align 1 .b8 _ZZ12copyToSharedPKcE3X_s[512];
	// demoted variable
	.shared .align 2 .b8 _ZZ8cuMatMulPKcPiE7W_map_s[128];
	// demoted variable
	.shared .align 1 .b8 _ZZ8cuMatMulPKcPiE3c_s[512];
	ld.param.u64 	%rd6, [_Z8cuMatMulPKcPi_param_0];
	cvta.to.global.u64 	%rd7, %rd6;
	mov.u32 	%r4, %ctaid.x;
	mov.u32 	%r5, %ntid.x;
	mov.u32 	%r6, %tid.x;
	mad.lo.s32 	%r7, %r4, %r5, %r6;
	cvt.s64.s32 	%rd8, %r7;
	add.s64 	%rd9, %rd8, %rd7;
	add.s64 	%rd1, %rd9, 786432;
	mov.u32 	%r8, _ZZ12copyToSharedPKcE3X_s;
	add.s32 	%r177, %r8, 63;
	mov.b64 	%rd15, 0;
$L__BB2_1:
	add.s64 	%rd10, %rd1, %rd15;
	ld.global.u8 	%rs1, [%rd10+-786432];
	st.shared.u8 	[%r177+-63], %rs1;
	st.shared.u8 	[%r177+-62], %rs1;
	st.shared.u8 	[%r177+-61], %rs1;
	st.shared.u8 	[%r177+-60], %rs1;
	st.shared.u8 	[%r177+-59], %rs1;
	st.shared.u8 	[%r177+-58], %rs1;
	st.shared.u8 	[%r177+-57], %rs1;
	st.shared.u8 	[%r177+-56], %rs1;
	st.shared.u8 	[%r177+-55], %rs1;
	st.shared.u8 	[%r177+-54], %rs1;
	st.shared.u8 	[%r177+-53], %rs1;
	st.shared.u8 	[%r177+-52], %rs1;
	st.shared.u8 	[%r177+-51], %rs1;
	st.shared.u8 	[%r177+-50], %rs1;
	st.shared.u8 	[%r177+-49], %rs1;
	st.shared.u8 	[%r177+-48], %rs1;
	st.shared.u8 	[%r177+-47], %rs1;
	st.shared.u8 	[%r177+-46], %rs1;
	st.shared.u8 	[%r177+-45], %rs1;
	st.shared.u8 	[%r177+-44], %rs1;
	st.shared.u8 	[%r177+-43], %rs1;
	st.shared.u8 	[%r177+-42], %rs1;
	st.shared.u8 	[%r177+-41], %rs1;
	st.shared.u8 	[%r177+-40], %rs1;
	st.shared.u8 	[%r177+-39], %rs1;
	st.shared.u8 	[%r177+-38], %rs1;
	st.shared.u8 	[%r177+-37], %rs1;
	st.shared.u8 	[%r177+-36], %rs1;
	st.shared.u8 	[%r177+-35], %rs1;
	st.shared.u8 	[%r177+-34], %rs1;
	st.shared.u8 	[%r177+-33], %rs1;
	st.shared.u8 	[%r177+-32], %rs1;
	ld.global.u8 	%rs2, [%rd10+-524288];
	st.shared.u8 	[%r177+-31], %rs2;
	st.shared.u8 	[%r177+-30], %rs2;
	st.shared.u8 	[%r177+-29], %rs2;
	st.shared.u8 	[%r177+-28], %rs2;
	st.shared.u8 	[%r177+-27], %rs2;
	st.shared.u8 	[%r177+-26], %rs2;
	st.shared.u8 	[%r177+-25], %rs2;
	st.shared.u8 	[%r177+-24], %rs2;
	st.shared.u8 	[%r177+-23], %rs2;
	st.shared.u8 	[%r177+-22], %rs2;
	st.shared.u8 	[%r177+-21], %rs2;
	st.shared.u8 	[%r177+-20], %rs2;
	st.shared.u8 	[%r177+-19], %rs2;
	st.shared.u8 	[%r177+-18], %rs2;
	st.shared.u8 	[%r177+-17], %rs2;
	st.shared.u8 	[%r177+-16], %rs2;
	st.shared.u8 	[%r177+-15], %rs2;
	st.shared.u8 	[%r177+-14], %rs2;
	st.shared.u8 	[%r177+-13], %rs2;
	st.shared.u8 	[%r177+-12], %rs2;
	st.shared.u8 	[%r177+-11], %rs2;
	st.shared.u8 	[%r177+-10], %rs2;
	st.shared.u8 	[%r177+-9], %rs2;
	st.shared.u8 	[%r177+-8], %rs2;
	st.shared.u8 	[%r177+-7], %rs2;
	st.shared.u8 	[%r177+-6], %rs2;
	st.shared.u8 	[%r177+-5], %rs2;
	st.shared.u8 	[%r177+-4], %rs2;
	st.shared.u8 	[%r177+-3], %rs2;
	st.shared.u8 	[%r177+-2], %rs2;
	st.shared.u8 	[%r177+-1], %rs2;
	st.shared.u8 	[%r177], %rs2;
	ld.global.u8 	%rs3, [%rd10+-262144];
	st.shared.u8 	[%r177+1], %rs3;
	st.shared.u8 	[%r177+2], %rs3;
	st.shared.u8 	[%r177+3], %rs3;
	st.shared.u8 	[%r177+4], %rs3;
	st.shared.u8 	[%r177+5], %rs3;
	st.shared.u8 	[%r177+6], %rs3;
	st.shared.u8 	[%r177+7], %rs3;
	st.shared.u8 	[%r177+8], %rs3;
	st.shared.u8 	[%r177+9], %rs3;
	st.shared.u8 	[%r177+10], %rs3;
	st.shared.u8 	[%r177+11], %rs3;
	st.shared.u8 	[%r177+12], %rs3;
	st.shared.u8 	[%r177+13], %rs3;
	st.shared.u8 	[%r177+14], %rs3;
	st.shared.u8 	[%r177+15], %rs3;
	st.shared.u8 	[%r177+16], %rs3;
	st.shared.u8 	[%r177+17], %rs3;
	st.shared.u8 	[%r177+18], %rs3;
	st.shared.u8 	[%r177+19], %rs3;
	st.shared.u8 	[%r177+20], %rs3;
	st.shared.u8 	[%r177+21], %rs3;
	st.shared.u8 	[%r177+22], %rs3;
	st.shared.u8 	[%r177+23], %rs3;
	st.shared.u8 	[%r177+24], %rs3;
	st.shared.u8 	[%r177+25], %rs3;
	st.shared.u8 	[%r177+26], %rs3;
	st.shared.u8 	[%r177+27], %rs3;
	st.shared.u8 	[%r177+28], %rs3;
	st.shared.u8 	[%r177+29], %rs3;
	st.shared.u8 	[%r177+30], %rs3;
	st.shared.u8 	[%r177+31], %rs3;
	st.shared.u8 	[%r177+32], %rs3;
	ld.global.u8 	%rs4, [%rd10];
	st.shared.u8 	[%r177+33], %rs4;
	st.shared.u8 	[%r177+34], %rs4;
	st.shared.u8 	[%r177+35], %rs4;
	st.shared.u8 	[%r177+36], %rs4;
	st.shared.u8 	[%r177+37], %rs4;
	st.shared.u8 	[%r177+38], %rs4;
	st.shared.u8 	[%r177+39], %rs4;
	st.shared.u8 	[%r177+40], %rs4;
	st.shared.u8 	[%r177+41], %rs4;
	st.shared.u8 	[%r177+42], %rs4;
	st.shared.u8 	[%r177+43], %rs4;
	st.shared.u8 	[%r177+44], %rs4;
	st.shared.u8 	[%r177+45], %rs4;
	st.shared.u8 	[%r177+46], %rs4;
	st.shared.u8 	[%r177+47], %rs4;
	st.shared.u8 	[%r177+48], %rs4;
	st.shared.u8 	[%r177+49], %rs4;
	st.shared.u8 	[%r177+50], %rs4;
	st.shared.u8 	[%r177+51], %rs4;
	st.shared.u8 	[%r177+52], %rs4;
	st.shared.u8 	[%r177+53], %rs4;
	st.shared.u8 	[%r177+54], %rs4;
	st.shared.u8 	[%r177+55], %rs4;
	st.shared.u8 	[%r177+56], %rs4;
	st.shared.u8 	[%r177+57], %rs4;
	st.shared.u8 	[%r177+58], %rs4;
	st.shared.u8 	[%r177+59], %rs4;
	st.shared.u8 	[%r177+60], %rs4;
	st.shared.u8 	[%r177+61], %rs4;
	st.shared.u8 	[%r177+62], %rs4;
	st.shared.u8 	[%r177+63], %rs4;
	st.shared.u8 	[%r177+64], %rs4;
	add.s64 	%rd15, %rd15, 1048576;
	add.s32 	%r177, %r177, 128;
	setp.ne.s64 	%p1, %rd15, 4194304;
	@%p1 bra 	$L__BB2_1;
	ld.param.u64 	%rd14, [_Z8cuMatMulPKcPi_param_1];
	ld.global.u16 	%rs5, [W_map];
	st.shared.u16 	[_ZZ8cuMatMulPKcPiE7W_map_s], %rs5;
	ld.global.u16 	%rs6, [W_map+2];
	st.shared.u16 	[_ZZ8cuMatMulPKcPiE7W_map_s+2], %rs6;
	ld.global.u16 	%rs7, [W_map+4];
	st.shared.u16 	[_ZZ8cuMatMulPKcPiE7W_map_s+4], %rs7;
	ld.global.u16 	%rs8, [W_map+6];
	st.shared.u16 	[_ZZ8cuMatMulPKcPiE7W_map_s+6], %rs8;
	ld.global.u16 	%rs9, [W_map+8];
	st.shared.u16 	[_ZZ8cuMatMulPKcPiE7W_map_s+8], %rs9;
	ld.global.u16 	%rs10, [W_map+10];
	st.shared.u16 	[_ZZ8cuMatMulPKcPiE7W_map_s+10], %rs10;
	ld.global.u16 	%rs11, [W_map+12];
	st.shared.u16 	[_ZZ8cuMatMulPKcPiE7W_map_s+12], %rs11;
	ld.global.u16 	%rs12, [W_map+14];
	st.shared.u16 	[_ZZ8cuMatMulPKcPiE7W_map_s+14], %rs12;
	ld.global.u16 	%rs13, [W_map+16];
	st.shared.u16 	[_ZZ8cuMatMulPKcPiE7W_map_s+16], %rs13;
	ld.global.u16 	%rs14, [W_map+18];
	st.shared.u16 	[_ZZ8cuMatMulPKcPiE7W_map_s+18], %rs14;
	ld.global.u16 	%rs15, [W_map+20];
	st.shared.u16 	[_ZZ8cuMatMulPKcPiE7W_map_s+20], %rs15;
	ld.global.u16 	%rs16, [W_map+22];
	st.shared.u16 	[_ZZ8cuMatMulPKcPiE7W_map_s+22], %rs16;
	ld.global.u16 	%rs17, [W_map+24];
	st.shared.u16 	[_ZZ8cuMatMulPKcPiE7W_map_s+24], %rs17;
	ld.global.u16 	%rs18, [W_map+26];
	st.shared.u16 	[_ZZ8cuMatMulPKcPiE7W_map_s+26], %rs18;
	ld.global.u16 	%rs19, [W_map+28];
	st.shared.u16 	[_ZZ8cuMatMulPKcPiE7W_map_s+28], %rs19;
	ld.global.u16 	%rs20, [W_map+30];
	st.shared.u16 	[_ZZ8cuMatMulPKcPiE7W_map_s+30], %rs20;
	ld.global.u16 	%rs21, [W_map+32];
	st.shared.u16 	[_ZZ8cuMatMulPKcPiE7W_map_s+32], %rs21;
	ld.global.u16 	%rs22, [W_map+34];
	st.shared.u16 	[_ZZ8cuMatMulPKcPiE7W_map_s+34], %rs22;
	ld.global.u16 	%rs23, [W_map+36];
	st.shared.u16 	[_ZZ8cuMatMulPKcPiE7W_map_s+36], %rs23;
	ld.global.u16 	%rs24, [W_map+38];
	st.shared.u16 	[_ZZ8cuMatMulPKcPiE7W_map_s+38], %rs24;
	ld.global.u16 	%rs25, [W_map+40];
	st.shared.u16 	[_ZZ8cuMatMulPKcPiE7W_map_s+40], %rs25;
	ld.global.u16 	%rs26, [W_map+42];
	st.shared.u16 	[_ZZ8cuMatMulPKcPiE7W_map_s+42], %rs26;
	ld.global.u16 	%rs27, [W_map+44];
	st.shared.u16 	[_ZZ8cuMatMulPKcPiE7W_map_s+44], %rs27;
	ld.global.u16 	%rs28, [W_map+46];
	st.shared.u16 	[_ZZ8cuMatMulPKcPiE7W_map_s+46], %rs28;
	ld.global.u16 	%rs29, [W_map+48];
	st.shared.u16 	[_ZZ8cuMatMulPKcPiE7W_map_s+48], %rs29;
	ld.global.u16 	%rs30, [W_map+50];
	st.shared.u16 	[_ZZ8cuMatMulPKcPiE7W_map_s+50], %rs30;
	ld.global.u16 	%rs31, [W_map+52];
	st.shared.u16 	[_ZZ8cuMatMulPKcPiE7W_map_s+52], %rs31;
	ld.global.u16 	%rs32, [W_map+54];
	st.shared.u16 	[_ZZ8cuMatMulPKcPiE7W_map_s+54], %rs32;
	ld.global.u16 	%rs33, [W_map+56];
	st.shared.u16 	[_ZZ8cuMatMulPKcPiE7W_map_s+56], %rs33;
	ld.global.u16 	%rs34, [W_map+58];
	st.shared.u16 	[_ZZ8cuMatMulPKcPiE7W_map_s+58], %rs34;
	ld.global.u16 	%rs35, [W_map+60];
	st.shared.u16 	[_ZZ8cuMatMulPKcPiE7W_map_s+60], %rs35;
	ld.global.u16 	%rs36, [W_map+62];
	st.shared.u16 	[_ZZ8cuMatMulPKcPiE7W_map_s+62], %rs36;
	ld.global.u16 	%rs37, [W_map+64];
	st.shared.u16 	[_ZZ8cuMatMulPKcPiE7W_map_s+64], %rs37;
	ld.global.u16 	%rs38, [W_map+66];
	st.shared.u16 	[_ZZ8cuMatMulPKcPiE7W_map_s+66], %rs38;
	ld.global.u16 	%rs39, [W_map+68];
	st.shared.u16 	[_ZZ8cuMatMulPKcPiE7W_map_s+68], %rs39;
	ld.global.u16 	%rs40, [W_map+70];
	st.shared.u16 	[_ZZ8cuMatMulPKcPiE7W_map_s+70], %rs40;
	ld.global.u16 	%rs41, [W_map+72];
	st.shared.u16 	[_ZZ8cuMatMulPKcPiE7W_map_s+72], %rs41;
	ld.global.u16 	%rs42, [W_map+74];
	st.shared.u16 	[_ZZ8cuMatMulPKcPiE7W_map_s+74], %rs42;
	ld.global.u16 	%rs43, [W_map+76];
	st.shared.u16 	[_ZZ8cuMatMulPKcPiE7W_map_s+76], %rs43;
	ld.global.u16 	%rs44, [W_map+78];
	st.shared.u16 	[_ZZ8cuMatMulPKcPiE7W_map_s+78], %rs44;
	ld.global.u16 	%rs45, [W_map+80];
	st.shared.u16 	[_ZZ8cuMatMulPKcPiE7W_map_s+80], %rs45;
	ld.global.u16 	%rs46, [W_map+82];
	st.shared.u16 	[_ZZ8cuMatMulPKcPiE7W_map_s+82], %rs46;
	ld.global.u16 	%rs47, [W_map+84];
	st.shared.u16 	[_ZZ8cuMatMulPKcPiE7W_map_s+84], %rs47;
	ld.global.u16 	%rs48, [W_map+86];
	st.shared.u16 	[_ZZ8cuMatMulPKcPiE7W_map_s+86], %rs48;
	ld.global.u16 	%rs49, [W_map+88];
	st.shared.u16 	[_ZZ8cuMatMulPKcPiE7W_map_s+88], %rs49;
	ld.global.u16 	%rs50, [W_map+90];
	st.shared.u16 	[_ZZ8cuMatMulPKcPiE7W_map_s+90], %rs50;
	ld.global.u16 	%rs51, [W_map+92];
	st.shared.u16 	[_ZZ8cuMatMulPKcPiE7W_map_s+92], %rs51;
	ld.global.u16 	%rs52, [W_map+94];
	st.shared.u16 	[_ZZ8cuMatMulPKcPiE7W_map_s+94], %rs52;
	ld.global.u16 	%rs53, [W_map+96];
	st.shared.u16 	[_ZZ8cuMatMulPKcPiE7W_map_s+96], %rs53;
	ld.global.u16 	%rs54, [W_map+98];
	st.shared.u16 	[_ZZ8cuMatMulPKcPiE7W_map_s+98], %rs54;
	ld.global.u16 	%rs55, [W_map+100];
	st.shared.u16 	[_ZZ8cuMatMulPKcPiE7W_map_s+100], %rs55;
	ld.global.u16 	%rs56, [W_map+102];
	st.shared.u16 	[_ZZ8cuMatMulPKcPiE7W_map_s+102], %rs56;
	ld.global.u16 	%rs57, [W_map+104];
	st.shared.u16 	[_ZZ8cuMatMulPKcPiE7W_map_s+104], %rs57;
	ld.global.u16 	%rs58, [W_map+106];
	st.shared.u16 	[_ZZ8cuMatMulPKcPiE7W_map_s+106], %rs58;
	ld.global.u16 	%rs59, [W_map+108];
	st.shared.u16 	[_ZZ8cuMatMulPKcPiE7W_map_s+108], %rs59;
	ld.global.u16 	%rs60, [W_map+110];
	st.shared.u16 	[_ZZ8cuMatMulPKcPiE7W_map_s+110], %rs60;
	ld.global.u16 	%rs61, [W_map+112];
	st.shared.u16 	[_ZZ8cuMatMulPKcPiE7W_map_s+112], %rs61;
	ld.global.u16 	%rs62, [W_map+114];
	st.shared.u16 	[_ZZ8cuMatMulPKcPiE7W_map_s+114], %rs62;
	ld.global.u16 	%rs63, [W_map+116];
	st.shared.u16 	[_ZZ8cuMatMulPKcPiE7W_map_s+116], %rs63;
	ld.global.u16 	%rs64, [W_map+118];
	st.shared.u16 	[_ZZ8cuMatMulPKcPiE7W_map_s+118], %rs64;
	ld.global.u16 	%rs65, [W_map+120];
	st.shared.u16 	[_ZZ8cuMatMulPKcPiE7W_map_s+120], %rs65;
	ld.global.u16 	%rs66, [W_map+122];
	st.shared.u16 	[_ZZ8cuMatMulPKcPiE7W_map_s+122], %rs66;
	ld.global.u16 	%rs67, [W_map+124];
	st.shared.u16 	[_ZZ8cuMatMulPKcPiE7W_map_s+124], %rs67;
	ld.global.u16 	%rs68, [W_map+126];
	st.shared.u16 	[_ZZ8cuMatMulPKcPiE7W_map_s+126], %rs68;
	mov.u32 	%r9, %tid.x;
	mov.u32 	%r10, _ZZ12copyToSharedPKcE3X_s;
	add.s32 	%r11, %r10, %r9;
	mul.wide.s16 	%r12, %rs5, 32;
	add.s32 	%r13, %r11, %r12;
	ld.shared.u8 	%rs69, [%r13];
	mul.wide.s16 	%r14, %rs6, 32;
	add.s32 	%r15, %r11, %r14;
	ld.shared.u8 	%rs70, [%r15];
	mul.wide.s16 	%r16, %rs7, 32;
	add.s32 	%r17, %r11, %r16;
	ld.shared.u8 	%rs71, [%r17];
	mul.wide.s16 	%r18, %rs8, 32;
	add.s32 	%r19, %r11, %r18;
	ld.shared.u8 	%rs72, [%r19];
	mul.wide.s16 	%r20, %rs9, 32;
	add.s32 	%r21, %r11, %r20;
	ld.shared.u8 	%rs73, [%r21];
	mul.wide.s16 	%r22, %rs10, 32;
	add.s32 	%r23, %r11, %r22;
	ld.shared.u8 	%rs74, [%r23];
	mul.wide.s16 	%r24, %rs11, 32;
	add.s32 	%r25, %r11, %r24;
	ld.shared.u8 	%rs75, [%r25];
	mul.wide.s16 	%r26, %rs12, 32;
	add.s32 	%r27, %r11, %r26;
	ld.shared.u8 	%rs76, [%r27];
	mul.wide.s16 	%r28, %rs13, 32;
	add.s32 	%r29, %r11, %r28;
	ld.shared.u8 	%rs77, [%r29];
	mul.wide.s16 	%r30, %rs14, 32;
	add.s32 	%r31, %r11, %r30;
	ld.shared.u8 	%rs78, [%r31];
	mul.wide.s16 	%r32, %rs15, 32;
	add.s32 	%r33, %r11, %r32;
	ld.shared.u8 	%rs79, [%r33];
	mul.wide.s16 	%r34, %rs16, 32;
	add.s32 	%r35, %r11, %r34;
	ld.shared.u8 	%rs80, [%r35];
	mul.wide.s16 	%r36, %rs17, 32;
	add.s32 	%r37, %r11, %r36;
	ld.shared.u8 	%rs81, [%r37];
	mul.wide.s16 	%r38, %rs18, 32;
	add.s32 	%r39, %r11, %r38;
	ld.shared.u8 	%rs82, [%r39];
	mul.wide.s16 	%r40, %rs19, 32;
	add.s32 	%r41, %r11, %r40;
	ld.shared.u8 	%rs83, [%r41];
	mul.wide.s16 	%r42, %rs20, 32;
	add.s32 	%r43, %r11, %r42;
	ld.shared.u8 	%rs84, [%r43];
	mul.wide.s16 	%r44, %rs21, 32;
	add.s32 	%r45, %r11, %r44;
	ld.shared.u8 	%rs85, [%r45];
	mul.wide.s16 	%r46, %rs22, 32;
	add.s32 	%r47, %r11, %r46;
	ld.shared.u8 	%rs86, [%r47];
	mul.wide.s16 	%r48, %rs23, 32;
	add.s32 	%r49, %r11, %r48;
	ld.shared.u8 	%rs87, [%r49];
	mul.wide.s16 	%r50, %rs24, 32;
	add.s32 	%r51, %r11, %r50;
	ld.shared.u8 	%rs88, [%r51];
	mul.wide.s16 	%r52, %rs25, 32;
	add.s32 	%r53, %r11, %r52;
	ld.shared.u8 	%rs89, [%r53];
	mul.wide.s16 	%r54, %rs26, 32;
	add.s32 	%r55, %r11, %r54;
	ld.shared.u8 	%rs90, [%r55];
	mul.wide.s16 	%r56, %rs27, 32;
	add.s32 	%r57, %r11, %r56;
	ld.shared.u8 	%rs91, [%r57];
	mul.wide.s16 	%r58, %rs28, 32;
	add.s32 	%r59, %r11, %r58;
	ld.shared.u8 	%rs92, [%r59];
	mul.wide.s16 	%r60, %rs29, 32;
	add.s32 	%r61, %r11, %r60;
	ld.shared.u8 	%rs93, [%r61];
	mul.wide.s16 	%r62, %rs30, 32;
	add.s32 	%r63, %r11, %r62;
	ld.shared.u8 	%rs94, [%r63];
	mul.wide.s16 	%r64, %rs31, 32;
	add.s32 	%r65, %r11, %r64;
	ld.shared.u8 	%rs95, [%r65];
	mul.wide.s16 	%r66, %rs32, 32;
	add.s32 	%r67, %r11, %r66;
	ld.shared.u8 	%rs96, [%r67];
	mul.wide.s16 	%r68, %rs33, 32;
	add.s32 	%r69, %r11, %r68;
	ld.shared.u8 	%rs97, [%r69];
	mul.wide.s16 	%r70, %rs34, 32;
	add.s32 	%r71, %r11, %r70;
	ld.shared.u8 	%rs98, [%r71];
	mul.wide.s16 	%r72, %rs35, 32;
	add.s32 	%r73, %r11, %r72;
	ld.shared.u8 	%rs99, [%r73];
	mul.wide.s16 	%r74, %rs36, 32;
	add.s32 	%r75, %r11, %r74;
	ld.shared.u8 	%rs100, [%r75];
	mul.wide.s16 	%r76, %rs37, 32;
	add.s32 	%r77, %r11, %r76;
	ld.shared.u8 	%rs101, [%r77];
	mul.wide.s16 	%r78, %rs38, 32;
	add.s32 	%r79, %r11, %r78;
	ld.shared.u8 	%rs102, [%r79];
	mul.wide.s16 	%r80, %rs39, 32;
	add.s32 	%r81, %r11, %r80;
	ld.shared.u8 	%rs103, [%r81];
	mul.wide.s16 	%r82, %rs40, 32;
	add.s32 	%r83, %r11, %r82;
	ld.shared.u8 	%rs104, [%r83];
	mul.wide.s16 	%r84, %rs41, 32;
	add.s32 	%r85, %r11, %r84;
	ld.shared.u8 	%rs105, [%r85];
	mul.wide.s16 	%r86, %rs42, 32;
	add.s32 	%r87, %r11, %r86;
	ld.shared.u8 	%rs106, [%r87];
	mul.wide.s16 	%r88, %rs43, 32;
	add.s32 	%r89, %r11, %r88;
	ld.shared.u8 	%rs107, [%r89];
	mul.wide.s16 	%r90, %rs44, 32;
	add.s32 	%r91, %r11, %r90;
	ld.shared.u8 	%rs108, [%r91];
	mul.wide.s16 	%r92, %rs45, 32;
	add.s32 	%r93, %r11, %r92;
	ld.shared.u8 	%rs109, [%r93];
	mul.wide.s16 	%r94, %rs46, 32;
	add.s32 	%r95, %r11, %r94;
	ld.shared.u8 	%rs110, [%r95];
	mul.wide.s16 	%r96, %rs47, 32;
	add.s32 	%r97, %r11, %r96;
	ld.shared.u8 	%rs111, [%r97];
	mul.wide.s16 	%r98, %rs48, 32;
	add.s32 	%r99, %r11, %r98;
	ld.shared.u8 	%rs112, [%r99];
	mul.wide.s16 	%r100, %rs49, 32;
	add.s32 	%r101, %r11, %r100;
	ld.shared.u8 	%rs113, [%r101];
	mul.wide.s16 	%r102, %rs50, 32;
	add.s32 	%r103, %r11, %r102;
	ld.shared.u8 	%rs114, [%r103];
	mul.wide.s16 	%r104, %rs51, 32;
	add.s32 	%r105, %r11, %r104;
	ld.shared.u8 	%rs115, [%r105];
	mul.wide.s16 	%r106, %rs52, 32;
	add.s32 	%r107, %r11, %r106;
	ld.shared.u8 	%rs116, [%r107];
	mul.wide.s16 	%r108, %rs53, 32;
	add.s32 	%r109, %r11, %r108;
	ld.shared.u8 	%rs117, [%r109];
	mul.wide.s16 	%r110, %rs54, 32;
	add.s32 	%r111, %r11, %r110;
	ld.shared.u8 	%rs118, [%r111];
	mul.wide.s16 	%r112, %rs55, 32;
	add.s32 	%r113, %r11, %r112;
	ld.shared.u8 	%rs119, [%r113];
	mul.wide.s16 	%r114, %rs56, 32;
	add.s32 	%r115, %r11, %r114;
	ld.shared.u8 	%rs120, [%r115];
	mul.wide.s16 	%r116, %rs57, 32;
	add.s32 	%r117, %r11, %r116;
	ld.shared.u8 	%rs121, [%r117];
	mul.wide.s16 	%r118, %rs58, 32;
	add.s32 	%r119, %r11, %r118;
	ld.shared.u8 	%rs122, [%r119];
	mul.wide.s16 	%r120, %rs59, 32;
	add.s32 	%r121, %r11, %r120;
	ld.shared.u8 	%rs123, [%r121];
	mul.wide.s16 	%r122, %rs60, 32;
	add.s32 	%r123, %r11, %r122;
	ld.shared.u8 	%rs124, [%r123];
	mul.wide.s16 	%r124, %rs61, 32;
	add.s32 	%r125, %r11, %r124;
	ld.shared.u8 	%rs125, [%r125];
	mul.wide.s16 	%r126, %rs62, 32;
	add.s32 	%r127, %r11, %r126;
	ld.shared.u8 	%rs126, [%r127];
	mul.wide.s16 	%r128, %rs63, 32;
	add.s32 	%r129, %r11, %r128;
	ld.shared.u8 	%rs127, [%r129];
	mul.wide.s16 	%r130, %rs64, 32;
	add.s32 	%r131, %r11, %r130;
	ld.shared.u8 	%rs128, [%r131];
	mul.wide.s16 	%r132, %rs65, 32;
	add.s32 	%r133, %r11, %r132;
	ld.shared.u8 	%rs129, [%r133];
	mul.wide.s16 	%r134, %rs66, 32;
	add.s32 	%r135, %r11, %r134;
	ld.shared.u8 	%rs130, [%r135];
	mul.wide.s16 	%r136, %rs67, 32;
	add.s32 	%r137, %r11, %r136;
	ld.shared.u8 	%rs131, [%r137];
	mul.wide.s16 	%r138, %rs68, 32;
	add.s32 	%r139, %r11, %r138;
	ld.shared.u8 	%rs132, [%r139];
	add.s16 	%rs133, %rs69, %rs70;
	add.s16 	%rs134, %rs133, %rs71;
	add.s16 	%rs135, %rs134, %rs72;
	add.s16 	%rs136, %rs73, %rs74;
	add.s16 	%rs137, %rs136, %rs75;
	add.s16 	%rs138, %rs137, %rs76;
	add.s16 	%rs139, %rs77, %rs78;
	add.s16 	%rs140, %rs139, %rs79;
	add.s16 	%rs141, %rs140, %rs80;
	add.s16 	%rs142, %rs81, %rs82;
	add.s16 	%rs143, %rs142, %rs83;
	add.s16 	%rs144, %rs143, %rs84;
	add.s16 	%rs145, %rs85, %rs86;
	add.s16 	%rs146, %rs145, %rs87;
	add.s16 	%rs147, %rs146, %rs88;
	add.s16 	%rs148, %rs89, %rs90;
	add.s16 	%rs149, %rs148, %rs91;
	add.s16 	%rs150, %rs149, %rs92;
	add.s16 	%rs151, %rs93, %rs94;
	add.s16 	%rs152, %rs151, %rs95;
	add.s16 	%rs153, %rs152, %rs96;
	add.s16 	%rs154, %rs97, %rs98;
	add.s16 	%rs155, %rs154, %rs99;
	add.s16 	%rs156, %rs155, %rs100;
	add.s16 	%rs157, %rs101, %rs102;
	add.s16 	%rs158, %rs157, %rs103;
	add.s16 	%rs159, %rs158, %rs104;
	add.s16 	%rs160, %rs105, %rs106;
	add.s16 	%rs161, %rs160, %rs107;
	add.s16 	%rs162, %rs161, %rs108;
	add.s16 	%rs163, %rs109, %rs110;
	add.s16 	%rs164, %rs163, %rs111;
	add.s16 	%rs165, %rs164, %rs112;
	add.s16 	%rs166, %rs113, %rs114;
	add.s16 	%rs167, %rs166, %rs115;
	add.s16 	%rs168, %rs167, %rs116;
	add.s16 	%rs169, %rs117, %rs118;
	add.s16 	%rs170, %rs169, %rs119;
	add.s16 	%rs171, %rs170, %rs120;
	add.s16 	%rs172, %rs121, %rs122;
	add.s16 	%rs173, %rs172, %rs123;
	add.s16 	%rs174, %rs173, %rs124;
	add.s16 	%rs175, %rs125, %rs126;
	add.s16 	%rs176, %rs175, %rs127;
	add.s16 	%rs177, %rs176, %rs128;
	add.s16 	%rs178, %rs129, %rs130;
	add.s16 	%rs179, %rs178, %rs131;
	add.s16 	%rs180, %rs179, %rs132;
	mov.u32 	%r140, _ZZ8cuMatMulPKcPiE3c_s;
	add.s32 	%r141, %r140, %r9;
	st.shared.u8 	[%r141], %rs135;
	st.shared.u8 	[%r141+32], %rs138;
	st.shared.u8 	[%r141+64], %rs141;
	st.shared.u8 	[%r141+96], %rs144;
	st.shared.u8 	[%r141+128], %rs147;
	st.shared.u8 	[%r141+160], %rs150;
	st.shared.u8 	[%r141+192], %rs153;
	st.shared.u8 	[%r141+224], %rs156;
	st.shared.u8 	[%r141+256], %rs159;
	st.shared.u8 	[%r141+288], %rs162;
	st.shared.u8 	[%r141+320], %rs165;
	st.shared.u8 	[%r141+352], %rs168;
	st.shared.u8 	[%r141+384], %rs171;
	st.shared.u8 	[%r141+416], %rs174;
	st.shared.u8 	[%r141+448], %rs177;
	st.shared.u8 	[%r141+480], %rs180;
	cvta.to.global.u64 	%rd11, %rd14;
	cvt.u32.u16 	%r142, %rs135;
	cvt.s32.s8 	%r143, %r142;
	mov.u32 	%r144, %ctaid.x;
	mov.u32 	%r145, %ntid.x;
	mad.lo.s32 	%r146, %r144, %r145, %r9;
	mul.wide.s32 	%rd12, %r146, 4;
	add.s64 	%rd13, %rd11, %rd12;
	st.global.u32 	[%rd13], %r143;
	cvt.u32.u16 	%r147, %rs138;
	cvt.s32.s8 	%r148, %r147;
	st.global.u32 	[%rd13+1048576], %r148;
	cvt.u32.u16 	%r149, %rs141;
	cvt.s32.s8 	%r150, %r149;
	st.global.u32 	[%rd13+2097152], %r150;
	cvt.u32.u16 	%r151, %rs144;
	cvt.s32.s8 	%r152, %r151;
	st.global.u32 	[%rd13+3145728], %r152;
	cvt.u32.u16 	%r153, %rs147;
	cvt.s32.s8 	%r154, %r153;
	st.global.u32 	[%rd13+4194304], %r154;
	cvt.u32.u16 	%r155, %rs150;
	cvt.s32.s8 	%r156, %r155;
	st.global.u32 	[%rd13+5242880], %r156;
	cvt.u32.u16 	%r157, %rs153;
	cvt.s32.s8 	%r158, %r157;
	st.global.u32 	[%rd13+6291456], %r158;
	cvt.u32.u16 	%r159, %rs156;
	cvt.s32.s8 	%r160, %r159;
	st.global.u32 	[%rd13+7340032], %r160;
	cvt.u32.u16 	%r161, %rs159;
	cvt.s32.s8 	%r162, %r161;
	st.global.u32 	[%rd13+8388608], %r162;
	cvt.u32.u16 	%r163, %rs162;
	cvt.s32.s8 	%r164, %r163;
	st.global.u32 	[%rd13+9437184], %r164;
	cvt.u32.u16 	%r165, %rs165;
	cvt.s32.s8 	%r166, %r165;
	st.global.u32 	[%rd13+10485760], %r166;
	cvt.u32.u16 	%r167, %rs168;
	cvt.s32.s8 	%r168, %r167;
	st.global.u32 	[%rd13+11534336], %r168;
	cvt.u32.u16 	%r169, %rs171;
	cvt.s32.s8 	%r170, %r169;
	st.global.u32 	[%rd13+12582912], %r170;
	cvt.u32.u16 	%r171, %rs174;
	cvt.s32.s8 	%r172, %r171;
	st.global.u32 	[%rd13+13631488], %r172;
	cvt.u32.u16 	%r173, %rs177;
	cvt.s32.s8 	%r174, %r173;
	st.global.u32 	[%rd13+14680064], %r174;
	cvt.u32.u16 	%r175, %rs180;
	cvt.s32.s8 	%r176, %r175;
	st.global.u32 	[%rd13+15728640], %r176;
	ret;

}
	// .globl	_Z11cuMatMulColPKcPi
.visible .entry _Z11cuMatMulColPKcPi(
	.param .u64 .ptr .align 1 _Z11cuMatMulColPKcPi_param_0,
	.param .u64 .ptr .align 1 _Z11cuMatMulColPKcPi_param_1
)
{
	.reg .pred 	%p<3>;
	.reg .b32 	%r<82>;
	.reg .b64 	%rd<54>;

	ld.param.u64 	%rd10, [_Z11cuMatMulColPKcPi_param_0];
	ld.param.u64 	%rd11, [_Z11cuMatMulColPKcPi_param_1];
	cvta.to.global.u64 	%rd1, %rd10;
	cvta.to.global.u64 	%rd12, %rd11;
	mov.u32 	%r2, %ctaid.x;
	mov.u32 	%r3, %ntid.x;
	mov.u32 	%r4, %tid.x;
	mad.lo.s32 	%r1, %r2, %r3, %r4;
	mul.lo.s32 	%r5, %r1, 17;
	mul.wide.s32 	%rd13, %r5, 4;
	add.s64 	%rd14, %rd13, %rd12;
	add.s64 	%rd2, %rd14, 8;
	mov.b64 	%rd51, 0;
	mov.u64 	%rd17, W_map;
	add.s64 	%rd15, %rd17, 16;
$L__BB3_1:
	mov.b64 	%rd53, 0;
	mov.u64 	%rd52, %rd15;
$L__BB3_2:
	ld.global.u16 	%r6, [%rd52+-16];
	shl.b32 	%r7, %r6, 18;
	add.s32 	%r8, %r7, %r1;
	cvt.s64.s32 	%rd18, %r8;
	add.s64 	%rd19, %rd1, %rd18;
	ld.global.s8 	%r9, [%rd19];
	ld.global.u16 	%r10, [%rd52+-14];
	shl.b32 	%r11, %r10, 18;
	add.s32 	%r12, %r11, %r1;
	cvt.s64.s32 	%rd20, %r12;
	add.s64 	%rd21, %rd1, %rd20;
	ld.global.s8 	%r13, [%rd21];
	add.s32 	%r14, %r9, %r13;
	ld.global.u16 	%r15, [%rd52+-12];
	shl.b32 	%r16, %r15, 18;
	add.s32 	%r17, %r16, %r1;
	cvt.s64.s32 	%rd22, %r17;
	add.s64 	%rd23, %rd1, %rd22;
	ld.global.s8 	%r18, [%rd23];
	add.s32 	%r19, %r14, %r18;
	ld.global.u16 	%r20, [%rd52+-10];
	shl.b32 	%r21, %r20, 18;
	add.s32 	%r22, %r21, %r1;
	cvt.s64.s32 	%rd24, %r22;
	add.s64 	%rd25, %rd1, %rd24;
	ld.global.s8 	%r23, [%rd25];
	add.s32 	%r24, %r19, %r23;
	add.s64 	%rd26, %rd2, %rd53;
	st.global.u32 	[%rd26+-8], %r24;
	ld.global.u16 	%r25, [%rd52+-8];
	shl.b32 	%r26, %r25, 18;
	add.s32 	%r27, %r26, %r1;
	cvt.s64.s32 	%rd27, %r27;
	add.s64 	%rd28, %rd1, %rd27;
	ld.global.s8 	%r28, [%rd28];
	ld.global.u16 	%r29, [%rd52+-6];
	shl.b32 	%r30, %r29, 18;
	add.s32 	%r31, %r30, %r1;
	cvt.s64.s32 	%rd29, %r31;
	add.s64 	%rd30, %rd1, %rd29;
	ld.global.s8 	%r32, [%rd30];
	add.s32 	%r33, %r28, %r32;
	ld.global.u16 	%r34, [%rd52+-4];
	shl.b32 	%r35, %r34, 18;
	add.s32 	%r36, %r35, %r1;
	cvt.s64.s32 	%rd31, %r36;
	add.s64 	%rd32, %rd1, %rd31;
	ld.global.s8 	%r37, [%rd32];
	add.s32 	%r38, %r33, %r37;
	ld.global.u16 	%r39, [%rd52+-2];
	shl.b32 	%r40, %r39, 18;
	add.s32 	%r41, %r40, %r1;
	cvt.s64.s32 	%rd33, %r41;
	add.s64 	%rd34, %rd1, %rd33;
	ld.global.s8 	%r42, [%rd34];
	add.s32 	%r43, %r38, %r42;
	st.global.u32 	[%rd26+-4], %r43;
	ld.global.u16 	%r44, [%rd52];
	shl.b32 	%r45, %r44, 18;
	add.s32 	%r46, %r45, %r1;
	cvt.s64.s32 	%rd35, %r46;
	add.s64 	%rd36, %rd1, %rd35;
	ld.global.s8 	%r47, [%rd36];
	ld.global.u16 	%r48, [%rd52+2];
	shl.b32 	%r49, %r48, 18;
	add.s32 	%r50, %r49, %r1;
	cvt.s64.s32 	%rd37, %r50;
	add.s64 	%rd38, %rd1, %rd37;
	ld.global.s8 	%r51, [%rd38];
	add.s32 	%r52, %r47, %r51;
	ld.global.u16 	%r53, [%rd52+4];
	shl.b32 	%r54, %r53, 18;
	add.s32 	%r55, %r54, %r1;
	cvt.s64.s32 	%rd39, %r55;
	add.s64 	%rd40, %rd1, %rd39;
	ld.global.s8 	%r56, [%rd40];
	add.s32 	%r57, %r52, %r56;
	ld.global.u16 	%r58, [%rd52+6];
	shl.b32 	%r59, %r58, 18;
	add.s32 	%r60, %r59, %r1;
	cvt.s64.s32 	%rd41, %r60;
	add.s64 	%rd42, %rd1, %rd41;
	ld.global.s8 	%r61, [%rd42];
	add.s32 	%r62, %r57, %r61;
	st.global.u32 	[%rd26], %r62;
	ld.global.u16 	%r63, [%rd52+8];
	shl.b32 	%r64, %r63, 18;
	add.s32 	%r65, %r64, %r1;
	cvt.s64.s32 	%rd43, %r65;
	add.s64 	%rd44, %rd1, %rd43;
	ld.global.s8 	%r66, [%rd44];
	ld.global.u16 	%r67, [%rd52+10];
	shl.b32 	%r68, %r67, 18;
	add.s32 	%r69, %r68, %r1;
	cvt.s64.s32 	%rd45, %r69;
	add.s64 	%rd46, %rd1, %rd45;
	ld.global.s8 	%r70, [%rd46];
	add.s32 	%r71, %r66, %r70;
	ld.global.u16 	%r72, [%rd52+12];
	shl.b32 	%r73, %r72, 18;
	add.s32 	%r74, %r73, %r1;
	cvt.s64.s32 	%rd47, %r74;
	add.s64 	%rd48, %rd1, %rd47;
	ld.global.s8 	%r75, [%rd48];
	add.s32 	%r76, %r71, %r75;
	ld.global.u16 	%r77, [%rd52+14];
	shl.b32 	%r78, %r77, 18;
	add.s32 	%r79, %r78, %r1;
	cvt.s64.s32 	%rd49, %r79;
	add.s64 	%rd50, %rd1, %rd49;
	ld.global.s8 	%r80, [%rd50];
	add.s32 	%r81, %r76, %r80;
	st.global.u32 	[%rd26+4], %r81;
	add.s64 	%rd53, %rd53, 16;
	add.s64 	%rd52, %rd52, 32;
	setp.ne.s64 	%p1, %rd53, 64;
	@%p1 bra 	$L__BB3_2;
	add.s64 	%rd51, %rd51, 1;
	setp.ne.s64 	%p2, %rd51, 1000;
	@%p2 bra 	$L__BB3_1;
	ret;

}


// ===== COMPILED SASS (sm_100) =====

	.target	sm_100

	.elftype	@"ET_EXEC"


//--------------------- .note.nv.tkinfo           --------------------------
	.section	.note.nv.tkinfo,"",@"SHT_NOTE"
	.sectionflags	@"SHF_NOTE_NV_TKINFO"
	.tkinfo
        /*0018*/ 	.word	0x00000002
        /*0030*/ 	.string	""
        /*0030*/ 	.string	"ptxas"
        /*0030*/ 	.string	"Cuda compilation tools, release 13.0, V13.0.88"
        /*0030*/ 	.string	"Build cuda_13.0.r13.0/compiler.36424714_0"
        /*0030*/ 	.string	"-arch sm_100 -m 64 "



//--------------------- .note.nv.cuinfo           --------------------------
	.section	.note.nv.cuinfo,"",@"SHT_NOTE"
	.sectionflags	@"SHF_NOTE_NV_CUINFO"
        /*0018*/ 	.short	0x0002
        /*001a*/ 	.short	0x0064
        /*001c*/ 	.short	0x0082
	.zero		2


//--------------------- .nv.info                  --------------------------
	.section	.nv.info,"",@"SHT_CUDA_INFO"
	.align	4


	//----- nvinfo : EIATTR_REGCOUNT
	.align		4
        /*0000*/ 	.byte	0x04, 0x2f
        /*0002*/ 	.short	(.L_3 - .L_2)
	.align		4
.L_2:
        /*0004*/ 	.word	index@(_Z8prepareWv)
        /*0008*/ 	.word	0x0000000b


	//----- nvinfo : EIATTR_FRAME_SIZE
	.align		4
.L_3:
        /*000c*/ 	.byte	0x04, 0x11
        /*000e*/ 	.short	(.L_5 - .L_4)
	.align		4
.L_4:
        /*0010*/ 	.word	index@(_Z8prepareWv)
        /*0014*/ 	.word	0x00000000


	//----- nvinfo : EIATTR_REGCOUNT
	.align		4
.L_5:
        /*0018*/ 	.byte	0x04, 0x2f
        /*001a*/ 	.short	(.L_7 - .L_6)
	.align		4
.L_6:
        /*001c*/ 	.word	index@(_Z8tcMatMulPKaPi)
        /*0020*/ 	.word	0x0000001c


	//----- nvinfo : EIATTR_FRAME_SIZE
	.align		4
.L_7:
        /*0024*/ 	.byte	0x04, 0x11
        /*0026*/ 	.short	(.L_9 - .L_8)
	.align		4
.L_8:
        /*0028*/ 	.word	index@(_Z8tcMatMulPKaPi)
        /*002c*/ 	.word	0x00000000


	//----- nvinfo : EIATTR_REGCOUNT
	.align		4
.L_9:
        /*0030*/ 	.byte	0x04, 0x2f
        /*0032*/ 	.short	(.L_11 - .L_10)
	.align		4
.L_10:
        /*0034*/ 	.word	index@(_Z8cuMatMulPKcPi)
        /*0038*/ 	.word	0x00000048


	//----- nvinfo : EIATTR_FRAME_SIZE
	.align		4
.L_11:
        /*003c*/ 	.byte	0x04, 0x11
        /*003e*/ 	.short	(.L_13 - .L_12)
	.align		4
.L_12:
        /*0040*/ 	.word	index@(_Z8cuMatMulPKcPi)
        /*0044*/ 	.word	0x00000000


	//----- nvinfo : EIATTR_REGCOUNT
	.align		4
.L_13:
        /*0048*/ 	.byte	0x04, 0x2f
        /*004a*/ 	.short	(.L_15 - .L_14)
	.align		4
.L_14:
        /*004c*/ 	.word	index@(_Z11cuMatMulColPKcPi)
        /*0050*/ 	.word	0x0000001a


	//----- nvinfo : EIATTR_FRAME_SIZE
	.align		4
.L_15:
        /*0054*/ 	.byte	0x04, 0x11
        /*0056*/ 	.short	(.L_17 - .L_16)
	.align		4
.L_16:
        /*0058*/ 	.word	index@(_Z11cuMatMulColPKcPi)
        /*005c*/ 	.word	0x00000000


	//----- nvinfo : EIATTR_MIN_STACK_SIZE
	.align		4
.L_17:
        /*0060*/ 	.byte	0x04, 0x12
        /*0062*/ 	.short	(.L_19 - .L_18)
	.align		4
.L_18:
        /*0064*/ 	.word	index@(_Z11cuMatMulColPKcPi)
        /*0068*/ 	.word	0x00000000


	//----- nvinfo : EIATTR_MIN_STACK_SIZE
	.align		4
.L_19:
        /*006c*/ 	.byte	0x04, 0x12
        /*006e*/ 	.short	(.L_21 - .L_20)
	.align		4
.L_20:
        /*0070*/ 	.word	index@(_Z8cuMatMulPKcPi)
        /*0074*/ 	.word	0x00000000


	//----- nvinfo : EIATTR_MIN_STACK_SIZE
	.align		4
.L_21:
        /*0078*/ 	.byte	0x04, 0x12
        /*007a*/ 	.short	(.L_23 - .L_22)
	.align		4
.L_22:
        /*007c*/ 	.word	index@(_Z8tcMatMulPKaPi)
        /*0080*/ 	.word	0x00000000


	//----- nvinfo : EIATTR_MIN_STACK_SIZE
	.align		4
.L_23:
        /*0084*/ 	.byte	0x04, 0x12
        /*0086*/ 	.short	(.L_25 - .L_24)
	.align		4
.L_24:
        /*0088*/ 	.word	index@(_Z8prepareWv)
        /*008c*/ 	.word	0x00000000
.L_25:


//--------------------- .nv.compat                --------------------------
	.section	.nv.compat,"",@"SHT_CUDA_COMPAT_INFO"
	.align	4
        /*0000*/ 	.byte	0x02, 0x09, 0x00, 0x00, 0x02, 0x02, 0x01, 0x00, 0x02, 0x05, 0x05, 0x00, 0x03, 0x07, 0x01, 0x01
        /*0010*/ 	.byte	0x02, 0x03, 0x00, 0x00, 0x02, 0x06, 0x01, 0x00, 0x04, 0x0b, 0x08, 0x00, 0x01, 0x00, 0x00, 0x00
        /*0020*/ 	.byte	0x00, 0x00, 0x00, 0x00


//--------------------- .nv.info._Z11cuMatMulColPKcPi --------------------------
	.section	.nv.info._Z11cuMatMulColPKcPi,"",@"SHT_CUDA_INFO"
	.sectionflags	@""
	.align	4


	//----- nvinfo : EIATTR_CUDA_API_VERSION
	.align		4
        /*0000*/ 	.byte	0x04, 0x37
        /*0002*/ 	.short	(.L_27 - .L_26)
.L_26:
        /*0004*/ 	.word	0x00000082


	//----- nvinfo : EIATTR_KPARAM_INFO
	.align		4
.L_27:
        /*0008*/ 	.byte	0x04, 0x17
        /*000a*/ 	.short	(.L_29 - .L_28)
.L_28:
        /*000c*/ 	.word	0x00000000
        /*0010*/ 	.short	0x0001
        /*0012*/ 	.short	0x0008
        /*0014*/ 	.byte	0x00, 0xf5, 0x21, 0x00


	//----- nvinfo : EIATTR_KPARAM_INFO
	.align		4
.L_29:
        /*0018*/ 	.byte	0x04, 0x17
        /*001a*/ 	.short	(.L_31 - .L_30)
.L_30:
        /*001c*/ 	.word	0x00000000
        /*0020*/ 	.short	0x0000
        /*0022*/ 	.short	0x0000
        /*0024*/ 	.byte	0x00, 0xf5, 0x21, 0x00


	//----- nvinfo : EIATTR_SPARSE_MMA_MASK
	.align		4
.L_31:
        /*0028*/ 	.byte	0x03, 0x50
        /*002a*/ 	.short	0x0000


	//----- nvinfo : EIATTR_MAXREG_COUNT
	.align		4
        /*002c*/ 	.byte	0x03, 0x1b
        /*002e*/ 	.short	0x00ff


	//----- nvinfo : EIATTR_MERCURY_ISA_VERSION
	.align		4
        /*0030*/ 	.byte	0x03, 0x5f
        /*0032*/ 	.short	0x0101


	//----- nvinfo : EIATTR_VRC_CTA_INIT_COUNT
	.align		4
        /*0034*/ 	.byte	0x02, 0x4a
	.zero		1
	.zero		1


	//----- nvinfo : EIATTR_EXIT_INSTR_OFFSETS
	.align		4
        /*0038*/ 	.byte	0x04, 0x1c
        /*003a*/ 	.short	(.L_33 - .L_32)


	//   ....[0]....
.L_32:
        /*003c*/ 	.word	0x000007d0


	//----- nvinfo : EIATTR_CBANK_PARAM_SIZE
	.align		4
.L_33:
        /*0040*/ 	.byte	0x03, 0x19
        /*0042*/ 	.short	0x0010


	//----- nvinfo : EIATTR_PARAM_CBANK
	.align		4
        /*0044*/ 	.byte	0x04, 0x0a
        /*0046*/ 	.short	(.L_35 - .L_34)
	.align		4
.L_34:
        /*0048*/ 	.word	index@(.nv.constant0._Z11cuMatMulColPKcPi)
        /*004c*/ 	.short	0x0380
        /*004e*/ 	.short	0x0010


	//----- nvinfo : EIATTR_SW_WAR
	.align		4
.L_35:
        /*0050*/ 	.byte	0x04, 0x36
        /*0052*/ 	.short	(.L_37 - .L_36)
.L_36:
        /*0054*/ 	.word	0x00000008
.L_37:


//--------------------- .nv.info._Z8cuMatMulPKcPi --------------------------
	.section	.nv.info._Z8cuMatMulPKcPi,"",@"SHT_CUDA_INFO"
	.sectionflags	@""
	.align	4


	//----- nvinfo : EIATTR_CUDA_API_VERSION
	.align		4
        /*0000*/ 	.byte	0x04, 0x37
        /*0002*/ 	.short	(.L_39 - .L_38)
.L_38:
        /*0004*/ 	.word	0x00000082


	//----- nvinfo : EIATTR_KPARAM_INFO
	.align		4
.L_39:
        /*0008*/ 	.byte	0x04, 0x17
        /*000a*/ 	.short	(.L_41 - .L_40)
.L_40:
        /*000c*/ 	.word	0x00000000
        /*0010*/ 	.short	0x0001
        /*0012*/ 	.short	0x0008
        /*0014*/ 	.byte	0x00, 0xf5, 0x21, 0x00


	//----- nvinfo : EIATTR_KPARAM_INFO
	.align		4
.L_41:
        /*0018*/ 	.byte	0x04, 0x17
        /*001a*/ 	.short	(.L_43 - .L_42)
.L_42:
        /*001c*/ 	.word	0x00000000
        /*0020*/ 	.short	0x0000
        /*0022*/ 	.short	0x0000
        /*0024*/ 	.byte	0x00, 0xf5, 0x21, 0x00


	//----- nvinfo : EIATTR_SPARSE_MMA_MASK
	.align		4
.L_43:
        /*0028*/ 	.byte	0x03, 0x50
        /*002a*/ 	.short	0x0000


	//----- nvinfo : EIATTR_MAXREG_COUNT
	.align		4
        /*002c*/ 	.byte	0x03, 0x1b
        /*002e*/ 	.short	0x00ff


	//----- nvinfo : EIATTR_MERCURY_ISA_VERSION
	.align		4
        /*0030*/ 	.byte	0x03, 0x5f
        /*0032*/ 	.short	0x0101


	//----- nvinfo : EIATTR_VRC_CTA_INIT_COUNT
	.align		4
        /*0034*/ 	.byte	0x02, 0x4a
	.zero		1
	.zero		1


	//----- nvinfo : EIATTR_EXIT_INSTR_OFFSETS
	.align		4
        /*0038*/ 	.byte	0x04, 0x1c
        /*003a*/ 	.short	(.L_45 - .L_44)


	//   ....[0]....
.L_44:
        /*003c*/ 	.word	0x00002320


	//----- nvinfo : EIATTR_CBANK_PARAM_SIZE
	.align		4
.L_45:
        /*0040*/ 	.byte	0x03, 0x19
        /*0042*/ 	.short	0x0010


	//----- nvinfo : EIATTR_PARAM_CBANK
	.align		4
        /*0044*/ 	.byte	0x04, 0x0a
        /*0046*/ 	.short	(.L_47 - .L_46)
	.align		4
.L_46:
        /*0048*/ 	.word	index@(.nv.constant0._Z8cuMatMulPKcPi)
        /*004c*/ 	.short	0x0380
        /*004e*/ 	.short	0x0010


	//----- nvinfo : EIATTR_SW_WAR
	.align		4
.L_47:
        /*0050*/ 	.byte	0x04, 0x36
        /*0052*/ 	.short	(.L_49 - .L_48)
.L_48:
        /*0054*/ 	.word	0x00000008
.L_49:


//--------------------- .nv.info._Z8tcMatMulPKaPi --------------------------
	.section	.nv.info._Z8tcMatMulPKaPi,"",@"SHT_CUDA_INFO"
	.sectionflags	@""
	.align	4


	//----- nvinfo : EIATTR_CUDA_API_VERSION
	.align		4
        /*0000*/ 	.byte	0x04, 0x37
        /*0002*/ 	.short	(.L_51 - .L_50)
.L_50:
        /*0004*/ 	.word	0x00000082


	//----- nvinfo : EIATTR_KPARAM_INFO
	.align		4
.L_51:
        /*0008*/ 	.byte	0x04, 0x17
        /*000a*/ 	.short	(.L_53 - .L_52)
.L_52:
        /*000c*/ 	.word	0x00000000
        /*0010*/ 	.short	0x0001
        /*0012*/ 	.short	0x0008
        /*0014*/ 	.byte	0x00, 0xf5, 0x21, 0x00


	//----- nvinfo : EIATTR_KPARAM_INFO
	.align		4
.L_53:
        /*0018*/ 	.byte	0x04, 0x17
        /*001a*/ 	.short	(.L_55 - .L_54)
.L_54:
        /*001c*/ 	.word	0x00000000
        /*0020*/ 	.short	0x0000
        /*0022*/ 	.short	0x0000
        /*0024*/ 	.byte	0x00, 0xf5, 0x21, 0x00


	//----- nvinfo : EIATTR_SPARSE_MMA_MASK
	.align		4
.L_55:
        /*0028*/ 	.byte	0x03, 0x50
        /*002a*/ 	.short	0x0000


	//----- nvinfo : EIATTR_WMMA_USED
	.align		4
        /*002c*/ 	.byte	0x01, 0x2b
	.zero		2


	//----- nvinfo : EIATTR_MAXREG_COUNT
	.align		4
        /*0030*/ 	.byte	0x03, 0x1b
        /*0032*/ 	.short	0x00ff


	//----- nvinfo : EIATTR_MERCURY_ISA_VERSION
	.align		4
        /*0034*/ 	.byte	0x03, 0x5f
        /*0036*/ 	.short	0x0101


	//----- nvinfo : EIATTR_VRC_CTA_INIT_COUNT
	.align		4
        /*0038*/ 	.byte	0x02, 0x4a
	.zero		1
	.zero		1


	//----- nvinfo : EIATTR_EXIT_INSTR_OFFSETS
	.align		4
        /*003c*/ 	.byte	0x04, 0x1c
        /*003e*/ 	.short	(.L_57 - .L_56)


	//   ....[0]....
.L_56:
        /*0040*/ 	.word	0x00000d60


	//----- nvinfo : EIATTR_CBANK_PARAM_SIZE
	.align		4
.L_57:
        /*0044*/ 	.byte	0x03, 0x19
        /*0046*/ 	.short	0x0010


	//----- nvinfo : EIATTR_PARAM_CBANK
	.align		4
        /*0048*/ 	.byte	0x04, 0x0a
        /*004a*/ 	.short	(.L_59 - .L_58)
	.align		4
.L_58:
        /*004c*/ 	.word	index@(.nv.constant0._Z8tcMatMulPKaPi)
        /*0050*/ 	.short	0x0380
        /*0052*/ 	.short	0x0010


	//----- nvinfo : EIATTR_SW_WAR
	.align		4
.L_59:
        /*0054*/ 	.byte	0x04, 0x36
        /*0056*/ 	.short	(.L_61 - .L_60)
.L_60:
        /*0058*/ 	.word	0x00000008
.L_61:


//--------------------- .nv.info._Z8prepareWv     --------------------------
	.section	.nv.info._Z8prepareWv,"",@"SHT_CUDA_INFO"
	.sectionflags	@""
	.align	4


	//----- nvinfo : EIATTR_CUDA_API_VERSION
	.align		4
        /*0000*/ 	.byte	0x04, 0x37
        /*0002*/ 	.short	(.L_63 - .L_62)
.L_62:
        /*0004*/ 	.word	0x00000082


	//----- nvinfo : EIATTR_SPARSE_MMA_MASK
	.align		4
.L_63:
        /*0008*/ 	.byte	0x03, 0x50
        /*000a*/ 	.short	0x0000


	//----- nvinfo : EIATTR_MAXREG_COUNT
	.align		4
        /*000c*/ 	.byte	0x03, 0x1b
        /*000e*/ 	.short	0x00ff


	//----- nvinfo : EIATTR_MERCURY_ISA_VERSION
	.align		4
        /*0010*/ 	.byte	0x03, 0x5f
        /*0012*/ 	.short	0x0101


	//----- nvinfo : EIATTR_VRC_CTA_INIT_COUNT
	.align		4
        /*0014*/ 	.byte	0x02, 0x4a
	.zero		1
	.zero		1


	//----- nvinfo : EIATTR_EXIT_INSTR_OFFSETS
	.align		4
        /*0018*/ 	.byte	0x04, 0x1c
        /*001a*/ 	.short	(.L_65 - .L_64)


	//   ....[0]....
.L_64:
        /*001c*/ 	.word	0x00000060


	//   ....[1]....
        /*0020*/ 	.word	0x00000290


	//----- nvinfo : EIATTR_SW_WAR
	.align		4
.L_65:
        /*0024*/ 	.byte	0x04, 0x36
        /*0026*/ 	.short	(.L_67 - .L_66)
.L_66:
        /*0028*/ 	.word	0x00000008
.L_67:


//--------------------- .nv.callgraph             --------------------------
	.section	.nv.callgraph,"",@"SHT_CUDA_CALLGRAPH"
	.align	4
	.sectionentsize	8
	.align		4
        /*0000*/ 	.word	0x00000000
	.align		4
        /*0004*/ 	.word	0xffffffff
	.align		4
        /*0008*/ 	.word	0x00000000
	.align		4
        /*000c*/ 	.word	0xfffffffe
	.align		4
        /*0010*/ 	.word	0x00000000
	.align		4
        /*0014*/ 	.word	0xfffffffd
	.align		4
        /*0018*/ 	.word	0x00000000
	.align		4
        /*001c*/ 	.word	0xfffffffc


//--------------------- .nv.constant4             --------------------------
	.section	.nv.constant4,"a",@progbits
	.align	8
	.align		8
.nv.constant4:
        /*0000*/ 	.dword	W_mat
	.align		8
        /*0008*/ 	.dword	W_map


//--------------------- .text._Z11cuMatMulColPKcPi --------------------------
	.section	.text._Z11cuMatMulColPKcPi,"ax",@progbits
	.align	128
        .global         _Z11cuMatMulColPKcPi
        .type           _Z11cuMatMulColPKcPi,@function
        .size           _Z11cuMatMulColPKcPi,(.L_x_8 - _Z11cuMatMulColPKcPi)
        .other          _Z11cuMatMulColPKcPi,@"STO_CUDA_ENTRY STV_DEFAULT"
_Z11cuMatMulColPKcPi:
.text._Z11cuMatMulColPKcPi:
[----:B------:R-:W-:Y:S01]  /*0000*/  LDC R1, c[0x0][0x37c] ;  /* 0x0000df00ff017b82 */ /* 0x000fe20000000800 */
[----:B------:R-:W0:Y:S07]  /*0010*/  S2R R5, SR_TID.X ;  /* 0x0000000000057919 */ /* 0x000e2e0000002100 */
[----:B------:R-:W0:Y:S01]  /*0020*/  S2UR UR4, SR_CTAID.X ;  /* 0x00000000000479c3 */ /* 0x000e220000002500 */
[----:B------:R-:W1:Y:S01]  /*0030*/  LDCU.64 UR8, c[0x4][0x8] ;  /* 0x01000100ff0877ac */ /* 0x000e620008000a00 */
[----:B------:R-:W2:Y:S06]  /*0040*/  LDCU.64 UR10, c[0x0][0x358] ;  /* 0x00006b00ff0a77ac */ /* 0x000eac0008000a00 */
[----:B------:R-:W0:Y:S01]  /*0050*/  LDC R0, c[0x0][0x360] ;  /* 0x0000d800ff007b82 */ /* 0x000e220000000800 */
[----:B------:R-:W-:Y:S01]  /*0060*/  UMOV UR6, URZ ;  /* 0x000000ff00067c82 */ /* 0x000fe20008000000 */
[----:B------:R-:W-:-:S06]  /*0070*/  UMOV UR7, URZ ;  /* 0x000000ff00077c82 */ /* 0x000fcc0008000000 */
[----:B------:R-:W3:Y:S01]  /*0080*/  LDC.64 R2, c[0x0][0x388] ;  /* 0x0000e200ff027b82 */ /* 0x000ee20000000a00 */
[----:B-1----:R-:W-:-:S04]  /*0090*/  UIADD3 UR8, UP0, UPT, UR8, 0x10, URZ ;  /* 0x0000001008087890 */ /* 0x002fc8000ff1e0ff */
[----:B------:R-:W-:Y:S01]  /*00a0*/  UIADD3.X UR9, UPT, UPT, URZ, UR9, URZ, UP0, !UPT ;  /* 0x00000009ff097290 */ /* 0x000fe200087fe4ff */
[----:B0-----:R-:W-:-:S04]  /*00b0*/  IMAD R0, R0, UR4, R5 ;  /* 0x0000000400007c24 */ /* 0x001fc8000f8e0205 */
[----:B------:R-:W-:-:S04]  /*00c0*/  IMAD R5, R0, 0x11, RZ ;  /* 0x0000001100057824 */ /* 0x000fc800078e02ff */
[----:B--23--:R-:W-:-:S07]  /*00d0*/  IMAD.WIDE R2, R5, 0x4, R2 ;  /* 0x0000000405027825 */ /* 0x00cfce00078e0202 */
.L_x_1:
[----:B------:R-:W-:Y:S01]  /*00e0*/  UIADD3 UR6, UP0, UPT, UR6, 0x1, URZ ;  /* 0x0000000106067890 */ /* 0x000fe2000ff1e0ff */
[----:B------:R-:W-:Y:S01]  /*00f0*/  IMAD.U32 R4, RZ, RZ, UR8 ;  /* 0x00000008ff047e24 */ /* 0x000fe2000f8e00ff */
[----:B------:R-:W0:Y:S01]  /*0100*/  LDCU.64 UR12, c[0x0][0x380] ;  /* 0x00007000ff0c77ac */ /* 0x000e220008000a00 */
[----:B------:R-:W-:Y:S01]  /*0110*/  IMAD.U32 R5, RZ, RZ, UR9 ;  /* 0x00000009ff057e24 */ /* 0x000fe2000f8e00ff */
[----:B------:R-:W-:Y:S02]  /*0120*/  UIADD3.X UR7, UPT, UPT, URZ, UR7, URZ, UP0, !UPT ;  /* 0x00000007ff077290 */ /* 0x000fe400087fe4ff */
[----:B------:R-:W-:Y:S01]  /*0130*/  UISETP.NE.U32.AND UP0, UPT, UR6, 0x3e8, UPT ;  /* 0x000003e80600788c */ /* 0x000fe2000bf05070 */
[----:B------:R-:W-:Y:S01]  /*0140*/  UMOV UR4, URZ ;  /* 0x000000ff00047c82 */ /* 0x000fe20008000000 */
[----:B------:R-:W-:Y:S02]  /*0150*/  UMOV UR5, URZ ;  /* 0x000000ff00057c82 */ /* 0x000fe40008000000 */
[----:B-1----:R-:W-:-:S11]  /*0160*/  UISETP.NE.AND.EX UP0, UPT, UR7, URZ, UPT, UP0 ;  /* 0x000000ff0700728c */ /* 0x002fd6000bf05300 */
.L_x_0:
[----:B-1----:R-:W2:Y:S04]  /*0170*/  LDG.E.U16 R7, desc[UR10][R4.64+-0x10] ;  /* 0xfffff00a04077981 */ /* 0x002ea8000c1e1500 */
[----:B------:R-:W3:Y:S04]  /*0180*/  LDG.E.U16 R9, desc[UR10][R4.64+-0xe] ;  /* 0xfffff20a04097981 */ /* 0x000ee8000c1e1500 */
[----:B------:R-:W4:Y:S04]  /*0190*/  LDG.E.U16 R11, desc[UR10][R4.64+-0xc] ;  /* 0xfffff40a040b7981 */ /* 0x000f28000c1e1500 */
[----:B------:R-:W5:Y:S01]  /*01a0*/  LDG.E.U16 R15, desc[UR10][R4.64+-0xa] ;  /* 0xfffff60a040f7981 */ /* 0x000f62000c1e1500 */
[----:B--2---:R-:W-:-:S02]  /*01b0*/  IMAD R7, R7, 0x40000, R0 ;  /* 0x0004000007077824 */ /* 0x004fc400078e0200 */
[----:B---3--:R-:W-:-:S03]  /*01c0*/  IMAD R6, R9, 0x40000, R0 ;  /* 0x0004000009067824 */ /* 0x008fc600078e0200 */
[----:B0-----:R-:W-:Y:S01]  /*01d0*/  IADD3 R8, P1, PT, R7, UR12, RZ ;  /* 0x0000000c07087c10 */ /* 0x001fe2000ff3e0ff */
[--C-:B----4-:R-:W-:Y:S01]  /*01e0*/  IMAD R13, R11, 0x40000, R0.reuse ;  /* 0x000400000b0d7824 */ /* 0x110fe200078e0200 */
[C---:B------:R-:W-:Y:S02]  /*01f0*/  IADD3 R10, P2, PT, R6.reuse, UR12, RZ ;  /* 0x0000000c060a7c10 */ /* 0x040fe4000ff5e0ff */
[----:B------:R-:W-:Y:S01]  /*0200*/  LEA.HI.X.SX32 R9, R7, UR13, 0x1, P1 ;  /* 0x0000000d07097c11 */ /* 0x000fe200088f0eff */
[----:B-----5:R-:W-:Y:S01]  /*0210*/  IMAD R15, R15, 0x40000, R0 ;  /* 0x000400000f0f7824 */ /* 0x020fe200078e0200 */
[----:B------:R-:W-:Y:S02]  /*0220*/  IADD3 R12, P0, PT, R13, UR12, RZ ;  /* 0x0000000c0d0c7c10 */ /* 0x000fe4000ff1e0ff */
[----:B------:R-:W-:Y:S01]  /*0230*/  LEA.HI.X.SX32 R11, R6, UR13, 0x1, P2 ;  /* 0x0000000d060b7c11 */ /* 0x000fe200090f0eff */
[----:B------:R-:W2:Y:S01]  /*0240*/  LDG.E.S8 R8, desc[UR10][R8.64] ;  /* 0x0000000a08087981 */ /* 0x000ea2000c1e1300 */
[----:B------:R-:W-:-:S02]  /*0250*/  IADD3 R14, P1, PT, R15, UR12, RZ ;  /* 0x0000000c0f0e7c10 */ /* 0x000fc4000ff3e0ff */
[----:B------:R-:W-:Y:S02]  /*0260*/  LEA.HI.X.SX32 R13, R13, UR13, 0x1, P0 ;  /* 0x0000000d0d0d7c11 */ /* 0x000fe400080f0eff */
[----:B------:R-:W-:Y:S01]  /*0270*/  LEA.HI.X.SX32 R15, R15, UR13, 0x1, P1 ;  /* 0x0000000d0f0f7c11 */ /* 0x000fe200088f0eff */
[----:B------:R-:W2:Y:S04]  /*0280*/  LDG.E.S8 R11, desc[UR10][R10.64] ;  /* 0x0000000a0a0b7981 */ /* 0x000ea8000c1e1300 */
[----:B------:R-:W2:Y:S04]  /*0290*/  LDG.E.S8 R12, desc[UR10][R12.64] ;  /* 0x0000000a0c0c7981 */ /* 0x000ea8000c1e1300 */
[----:B------:R-:W3:Y:S01]  /*02a0*/  LDG.E.S8 R15, desc[UR10][R14.64] ;  /* 0x0000000a0e0f7981 */ /* 0x000ee2000c1e1300 */
[----:B------:R-:W-:-:S04]  /*02b0*/  IADD3 R6, P0, PT, R2, UR4, RZ ;  /* 0x0000000402067c10 */ /* 0x000fc8000ff1e0ff */
[----:B------:R-:W-:Y:S02]  /*02c0*/  IADD3.X R7, PT, PT, R3, UR5, RZ, P0, !PT ;  /* 0x0000000503077c10 */ /* 0x000fe400087fe4ff */
[----:B--2---:R-:W-:-:S05]  /*02d0*/  IADD3 R16, PT, PT, R12, R8, R11 ;  /* 0x000000080c107210 */ /* 0x004fca0007ffe00b */
[----:B---3--:R-:W-:-:S05]  /*02e0*/  IMAD.IADD R17, R16, 0x1, R15 ;  /* 0x0000000110117824 */ /* 0x008fca00078e020f */
[----:B------:R0:W-:Y:S04]  /*02f0*/  STG.E desc[UR10][R6.64], R17 ;  /* 0x0000001106007986 */ /* 0x0001e8000c10190a */
[----:B------:R-:W2:Y:S04]  /*0300*/  LDG.E.U16 R19, desc[UR10][R4.64+-0x8] ;  /* 0xfffff80a04137981 */ /* 0x000ea8000c1e1500 */
[----:B------:R-:W3:Y:S04]  /*0310*/  LDG.E.U16 R9, desc[UR10][R4.64+-0x6] ;  /* 0xfffffa0a04097981 */ /* 0x000ee8000c1e1500 */
[----:B------:R-:W4:Y:S04]  /*0320*/  LDG.E.U16 R21, desc[UR10][R4.64+-0x4] ;  /* 0xfffffc0a04157981 */ /* 0x000f28000c1e1500 */
[----:B------:R-:W5:Y:S01]  /*0330*/  LDG.E.U16 R23, desc[UR10][R4.64+-0x2] ;  /* 0xfffffe0a04177981 */ /* 0x000f62000c1e1500 */
[----:B--2---:R-:W-:-:S02]  /*0340*/  IMAD R19, R19, 0x40000, R0 ;  /* 0x0004000013137824 */ /* 0x004fc400078e0200 */
[--C-:B---3--:R-:W-:Y:S02]  /*0350*/  IMAD R11, R9, 0x40000, R0.reuse ;  /* 0x00040000090b7824 */ /* 0x108fe400078e0200 */
[--C-:B----4-:R-:W-:Y:S01]  /*0360*/  IMAD R21, R21, 0x40000, R0.reuse ;  /* 0x0004000015157824 */ /* 0x110fe200078e0200 */
[----:B------:R-:W-:Y:S02]  /*0370*/  IADD3 R8, P1, PT, R19, UR12, RZ ;  /* 0x0000000c13087c10 */ /* 0x000fe4000ff3e0ff */
[----:B------:R-:W-:Y:S01]  /*0380*/  IADD3 R10, P2, PT, R11, UR12, RZ ;  /* 0x0000000c0b0a7c10 */ /* 0x000fe2000ff5e0ff */
[----:B-----5:R-:W-:Y:S01]  /*0390*/  IMAD R23, R23, 0x40000, R0 ;  /* 0x0004000017177824 */ /* 0x020fe200078e0200 */
[----:B------:R-:W-:Y:S02]  /*03a0*/  IADD3 R12, P0, PT, R21, UR12, RZ ;  /* 0x0000000c150c7c10 */ /* 0x000fe4000ff1e0ff */
[----:B------:R-:W-:Y:S02]  /*03b0*/  LEA.HI.X.SX32 R9, R19, UR13, 0x1, P1 ;  /* 0x0000000d13097c11 */ /* 0x000fe400088f0eff */
[----:B------:R-:W-:-:S02]  /*03c0*/  LEA.HI.X.SX32 R11, R11, UR13, 0x1, P2 ;  /* 0x0000000d0b0b7c11 */ /* 0x000fc400090f0eff */
[----:B------:R-:W-:Y:S01]  /*03d0*/  IADD3 R14, P1, PT, R23, UR12, RZ ;  /* 0x0000000c170e7c10 */ /* 0x000fe2000ff3e0ff */
[----:B------:R-:W2:Y:S01]  /*03e0*/  LDG.E.S8 R8, desc[UR10][R8.64] ;  /* 0x0000000a08087981 */ /* 0x000ea2000c1e1300 */
[----:B------:R-:W-:Y:S02]  /*03f0*/  LEA.HI.X.SX32 R13, R21, UR13, 0x1, P0 ;  /* 0x0000000d150d7c11 */ /* 0x000fe400080f0eff */
[----:B------:R-:W-:Y:S01]  /*0400*/  LEA.HI.X.SX32 R15, R23, UR13, 0x1, P1 ;  /* 0x0000000d170f7c11 */ /* 0x000fe200088f0eff */
[----:B------:R-:W2:Y:S04]  /*0410*/  LDG.E.S8 R11, desc[UR10][R10.64] ;  /* 0x0000000a0a0b7981 */ /* 0x000ea8000c1e1300 */
[----:B------:R-:W2:Y:S04]  /*0420*/  LDG.E.S8 R12, desc[UR10][R12.64] ;  /* 0x0000000a0c0c7981 */ /* 0x000ea8000c1e1300 */
[----:B------:R-:W0:Y:S01]  /*0430*/  LDG.E.S8 R15, desc[UR10][R14.64] ;  /* 0x0000000a0e0f7981 */ /* 0x000e22000c1e1300 */
[----:B--2---:R-:W-:-:S05]  /*0440*/  IADD3 R16, PT, PT, R12, R8, R11 ;  /* 0x000000080c107210 */ /* 0x004fca0007ffe00b */
[----:B0-----:R-:W-:-:S05]  /*0450*/  IMAD.IADD R17, R16, 0x1, R15 ;  /* 0x0000000110117824 */ /* 0x001fca00078e020f */
        /* <DEDUP_REMOVED lines=44> */
[----:B------:R-:W-:-:S04]  /*0720*/  UIADD3 UR4, UP1, UPT, UR4, 0x10, URZ ;  /* 0x0000001004047890 */ /* 0x000fc8000ff3e0ff */
[----:B------:R-:W-:Y:S02]  /*0730*/  UIADD3.X UR5, UPT, UPT, URZ, UR5, URZ, UP1, !UPT ;  /* 0x00000005ff057290 */ /* 0x000fe40008ffe4ff */
[----:B------:R-:W-:-:S04]  /*0740*/  UISETP.NE.U32.AND UP1, UPT, UR4, 0x40, UPT ;  /* 0x000000400400788c */ /* 0x000fc8000bf25070 */
[----:B------:R-:W-:Y:S01]  /*0750*/  UISETP.NE.AND.EX UP1, UPT, UR5, URZ, UPT, UP1 ;  /* 0x000000ff0500728c */ /* 0x000fe2000bf25310 */
[----:B------:R-:W-:-:S05]  /*0760*/  IADD3 R4, P0, PT, R4, 0x20, RZ ;  /* 0x0000002004047810 */ /* 0x000fca0007f1e0ff */
[----:B------:R-:W-:Y:S01]  /*0770*/  IMAD.X R5, RZ, RZ, R5, P0 ;  /* 0x000000ffff057224 */ /* 0x000fe200000e0605 */
[----:B--2---:R-:W-:-:S05]  /*0780*/  IADD3 R16, PT, PT, R12, R8, R11 ;  /* 0x000000080c107210 */ /* 0x004fca0007ffe00b */
[----:B0-----:R-:W-:-:S05]  /*0790*/  IMAD.IADD R17, R16, 0x1, R15 ;  /* 0x0000000110117824 */ /* 0x001fca00078e020f */
[----:B------:R1:W-:Y:S01]  /*07a0*/  STG.E desc[UR10][R6.64+0xc], R17 ;  /* 0x00000c1106007986 */ /* 0x0003e2000c10190a */
[----:B------:R-:W-:Y:S05]  /*07b0*/  BRA.U UP1, `(.L_x_0) ;  /* 0xfffffff9016c7547 */ /* 0x000fea000b83ffff */
[----:B------:R-:W-:Y:S05]  /*07c0*/  BRA.U UP0, `(.L_x_1) ;  /* 0xfffffff900447547 */ /* 0x000fea000b83ffff */
[----:B------:R-:W-:Y:S05]  /*07d0*/  EXIT ;  /* 0x000000000000794d */ /* 0x000fea0003800000 */
.L_x_2:
[----:B------:R-:W-:-:S00]  /*07e0*/  BRA `(.L_x_2) ;  /* 0xfffffffc00fc7947 */ /* 0x000fc0000383ffff */
[----:B------:R-:W-:-:S00]  /*07f0*/  NOP ;  /* 0x0000000000007918 */ /* 0x000fc00000000000 */
        /* <DEDUP_REMOVED lines=8> */
.L_x_8:


//--------------------- .text._Z8cuMatMulPKcPi    --------------------------
	.section	.text._Z8cuMatMulPKcPi,"ax",@progbits
	.align	128
        .global         _Z8cuMatMulPKcPi
        .type           _Z8cuMatMulPKcPi,@function
        .size           _Z8cuMatMulPKcPi,(.L_x_9 - _Z8cuMatMulPKcPi)
        .other          _Z8cuMatMulPKcPi,@"STO_CUDA_ENTRY STV_DEFAULT"
_Z8cuMatMulPKcPi:
.text._Z8cuMatMulPKcPi:
[----:B------:R-:W-:Y:S01]  /*0000*/  LDC R1, c[0x0][0x37c] ;  /* 0x0000df00ff017b82 */ /* 0x000fe20000000800 */
[----:B------:R-:W0:Y:S07]  /*0010*/  S2R R3, SR_TID.X ;  /* 0x0000000000037919 */ /* 0x000e2e0000002100 */
[----:B------:R-:W0:Y:S01]  /*0020*/  S2UR UR10, SR_CTAID.X ;  /* 0x00000000000a79c3 */ /* 0x000e220000002500 */
[----:B------:R-:W1:Y:S01]  /*0030*/  LDCU.64 UR12, c[0x0][0x380] ;  /* 0x00007000ff0c77ac */ /* 0x000e620008000a00 */
[----:B------:R-:W-:Y:S01]  /*0040*/  UMOV UR4, 0x400 ;  /* 0x0000040000047882 */ /* 0x000fe20000000000 */
[----:B------:R-:W2:Y:S05]  /*0050*/  LDCU.64 UR8, c[0x0][0x358] ;  /* 0x00006b00ff0877ac */ /* 0x000eaa0008000a00 */
[----:B------:R-:W0:Y:S01]  /*0060*/  LDC R0, c[0x0][0x360] ;  /* 0x0000d800ff007b82 */ /* 0x000e220000000800 */
[----:B------:R-:W-:-:S07]  /*0070*/  UMOV UR5, URZ ;  /* 0x000000ff00057c82 */ /* 0x000fce0008000000 */
[----:B------:R-:W3:Y:S01]  /*0080*/  S2UR UR6, SR_CgaCtaId ;  /* 0x00000000000679c3 */ /* 0x000ee20000008800 */
[----:B0-----:R-:W-:-:S05]  /*0090*/  IMAD R0, R0, UR10, R3 ;  /* 0x0000000a00007c24 */ /* 0x001fca000f8e0203 */
[----:B-1----:R-:W-:Y:S01]  /*00a0*/  IADD3 R8, P0, PT, R0, UR12, RZ ;  /* 0x0000000c00087c10 */ /* 0x002fe2000ff1e0ff */
[----:B---3--:R-:W-:-:S03]  /*00b0*/  ULEA UR6, UR6, UR4, 0x18 ;  /* 0x0000000406067291 */ /* 0x008fc6000f8ec0ff */
[----:B------:R-:W-:Y:S01]  /*00c0*/  LEA.HI.X.SX32 R6, R0, UR13, 0x1, P0 ;  /* 0x0000000d00067c11 */ /* 0x000fe200080f0eff */
[----:B------:R-:W-:Y:S01]  /*00d0*/  UMOV UR4, URZ ;  /* 0x000000ff00047c82 */ /* 0x000fe20008000000 */
[----:B--2---:R-:W-:-:S12]  /*00e0*/  UIADD3 UR7, UPT, UPT, UR6, 0x3f, URZ ;  /* 0x0000003f06077890 */ /* 0x004fd8000fffe0ff */
.L_x_3:
[----:B------:R-:W-:-:S04]  /*00f0*/  IADD3 R2, P0, PT, R8, UR4, RZ ;  /* 0x0000000408027c10 */ /* 0x000fc8000ff1e0ff */
[----:B------:R-:W-:-:S05]  /*0100*/  IADD3.X R3, PT, PT, R6, UR5, RZ, P0, !PT ;  /* 0x0000000506037c10 */ /* 0x000fca00087fe4ff */
[----:B0-----:R-:W2:Y:S04]  /*0110*/  LDG.E.U8 R7, desc[UR8][R2.64] ;  /* 0x0000000802077981 */ /* 0x001ea8000c1e1100 */
[----:B------:R-:W3:Y:S04]  /*0120*/  LDG.E.U8 R0, desc[UR8][R2.64+0x40000] ;  /* 0x0400000802007981 */ /* 0x000ee8000c1e1100 */
[----:B------:R-:W4:Y:S04]  /*0130*/  LDG.E.U8 R4, desc[UR8][R2.64+0x80000] ;  /* 0x0800000802047981 */ /* 0x000f28000c1e1100 */
[----:B------:R-:W5:Y:S01]  /*0140*/  LDG.E.U8 R5, desc[UR8][R2.64+0xc0000] ;  /* 0x0c00000802057981 */ /* 0x000f62000c1e1100 */
[----:B------:R-:W-:-:S04]  /*0150*/  UIADD3 UR4, UP1, UPT, UR4, 0x100000, URZ ;  /* 0x0010000004047890 */ /* 0x000fc8000ff3e0ff */
[----:B------:R-:W-:Y:S02]  /*0160*/  UISETP.NE.U32.AND UP0, UPT, UR4, 0x400000, UPT ;  /* 0x004000000400788c */ /* 0x000fe4000bf05070 */
[----:B------:R-:W-:-:S04]  /*0170*/  UIADD3.X UR5, UPT, UPT, URZ, UR5, URZ, UP1, !UPT ;  /* 0x00000005ff057290 */ /* 0x000fc80008ffe4ff */
[----:B------:R-:W-:Y:S01]  /*0180*/  UISETP.NE.AND.EX UP0, UPT, UR5, URZ, UPT, UP0 ;  /* 0x000000ff0500728c */ /* 0x000fe2000bf05300 */
[----:B--2---:R0:W-:Y:S04]  /*0190*/  STS.U8 [UR7+-0x3f], R7 ;  /* 0xffffc107ff007988 */ /* 0x0041e80008000007 */
[----:B------:R0:W-:Y:S04]  /*01a0*/  STS.U8 [UR7+-0x3e], R7 ;  /* 0xffffc207ff007988 */ /* 0x0001e80008000007 */
        /* <DEDUP_REMOVED lines=30> */
[----:B---3--:R0:W-:Y:S04]  /*0390*/  STS.U8 [UR7+-0x1f], R0 ;  /* 0xffffe100ff007988 */ /* 0x0081e80008000007 */
        /* <DEDUP_REMOVED lines=30> */
[----:B------:R0:W-:Y:S04]  /*0580*/  STS.U8 [UR7], R0 ;  /* 0x00000000ff007988 */ /* 0x0001e80008000007 */
[----:B----4-:R0:W-:Y:S04]  /*0590*/  STS.U8 [UR7+0x1], R4 ;  /* 0x00000104ff007988 */ /* 0x0101e80008000007 */
[----:B------:R0:W-:Y:S04]  /*05a0*/  STS.U8 [UR7+0x2], R4 ;  /* 0x00000204ff007988 */ /* 0x0001e80008000007 */
        /* <DEDUP_REMOVED lines=30> */
[----:B-----5:R0:W-:Y:S04]  /*0790*/  STS.U8 [UR7+0x21], R5 ;  /* 0x00002105ff007988 */ /* 0x0201e80008000007 */
        /* <DEDUP_REMOVED lines=30> */
[----:B------:R0:W-:Y:S01]  /*0980*/  STS.U8 [UR7+0x40], R5 ;  /* 0x00004005ff007988 */ /* 0x0001e20008000007 */
[----:B------:R-:W-:Y:S01]  /*0990*/  UIADD3 UR7, UPT, UPT, UR7, 0x80, URZ ;  /* 0x0000008007077890 */ /* 0x000fe2000fffe0ff */
[----:B------:R-:W-:Y:S11]  /*09a0*/  BRA.U UP0, `(.L_x_3) ;  /* 0xfffffff500d07547 */ /* 0x000ff6000b83ffff */
[----:B------:R-:W1:Y:S08]  /*09b0*/  LDC.64 R38, c[0x4][0x8] ;  /* 0x01000200ff267b82 */ /* 0x000e700000000a00 */
[----:B------:R-:W2:Y:S08]  /*09c0*/  LDC.64 R36, c[0x4][0x8] ;  /* 0x01000200ff247b82 */ /* 0x000eb00000000a00 */
[----:B------:R-:W3:Y:S01]  /*09d0*/  LDC.64 R68, c[0x4][0x8] ;  /* 0x01000200ff447b82 */ /* 0x000ee20000000a00 */
[----:B-1----:R-:W4:Y:S04]  /*09e0*/  LDG.E.U16 R66, desc[UR8][R38.64] ;  /* 0x0000000826427981 */ /* 0x002f28000c1e1500 */
[----:B------:R-:W4:Y:S04]  /*09f0*/  LDG.E.U16 R65, desc[UR8][R38.64+0x2] ;  /* 0x0000020826417981 */ /* 0x000f28000c1e1500 */
[----:B------:R-:W5:Y:S04]  /*0a00*/  LDG.E.U16 R64, desc[UR8][R38.64+0x4] ;  /* 0x0000040826407981 */ /* 0x000f68000c1e1500 */
        /* <DEDUP_REMOVED lines=20> */
[----:B0-----:R-:W5:Y:S04]  /*0b50*/  LDG.E.U16 R0, desc[UR8][R38.64+0x2e] ;  /* 0x00002e0826007981 */ /* 0x001f68000c1e1500 */
        /* <DEDUP_REMOVED lines=30> */
[----:B--2---:R0:W2:Y:S04]  /*0d40*/  LDG.E.U16 R32, desc[UR8][R36.64+0x6c] ;  /* 0x00006c0824207981 */ /* 0x0040a8000c1e1500 */
[----:B---3--:R-:W2:Y:S04]  /*0d50*/  LDG.E.U16 R33, desc[UR8][R68.64+0x6e] ;  /* 0x00006e0844217981 */ /* 0x008ea8000c1e1500 */
[----:B------:R-:W3:Y:S04]  /*0d60*/  LDG.E.U16 R40, desc[UR8][R68.64+0x70] ;  /* 0x0000700844287981 */ /* 0x000ee8000c1e1500 */
[----:B------:R-:W3:Y:S04]  /*0d70*/  LDG.E.U16 R41, desc[UR8][R68.64+0x72] ;  /* 0x0000720844297981 */ /* 0x000ee8000c1e1500 */
[----:B------:R-:W3:Y:S04]  /*0d80*/  LDG.E.U16 R42, desc[UR8][R68.64+0x74] ;  /* 0x00007408442a7981 */ /* 0x000ee8000c1e1500 */
[----:B------:R-:W3:Y:S01]  /*0d90*/  LDG.E.U16 R43, desc[UR8][R68.64+0x76] ;  /* 0x00007608442b7981 */ /* 0x000ee2000c1e1500 */
[----:B------:R-:W1:Y:S01]  /*0da0*/  S2UR UR5, SR_CgaCtaId ;  /* 0x00000000000579c3 */ /* 0x000e620000008800 */
[----:B------:R-:W-:-:S02]  /*0db0*/  UMOV UR4, 0x400 ;  /* 0x0000040000047882 */ /* 0x000fc40000000000 */
[----:B------:R-:W3:Y:S01]  /*0dc0*/  LDG.E.U16 R67, desc[UR8][R68.64+0x7a] ;  /* 0x00007a0844437981 */ /* 0x000ee2000c1e1500 */
[----:B-1----:R-:W-:Y:S01]  /*0dd0*/  ULEA UR4, UR5, UR4, 0x18 ;  /* 0x0000000405047291 */ /* 0x002fe2000f8ec0ff */
[----:B----4-:R-:W-:Y:S02]  /*0de0*/  PRMT R34, R66, 0x5410, R65 ;  /* 0x0000541042227816 */ /* 0x010fe40000000041 */
[----:B-----5:R-:W-:-:S05]  /*0df0*/  PRMT R35, R64, 0x5410, R63 ;  /* 0x0000541040237816 */ /* 0x020fca000000003f */
[----:B------:R1:W-:Y:S01]  /*0e00*/  STS.64 [UR6+0x200], R34 ;  /* 0x00020022ff007988 */ /* 0x0003e20008000a06 */
[----:B0-----:R-:W-:Y:S02]  /*0e10*/  PRMT R36, R62, 0x5410, R61 ;  /* 0x000054103e247816 */ /* 0x001fe4000000003d */
[----:B------:R-:W-:-:S05]  /*0e20*/  PRMT R37, R60, 0x5410, R59 ;  /* 0x000054103c257816 */ /* 0x000fca000000003b */
[----:B------:R0:W-:Y:S01]  /*0e30*/  STS.64 [UR6+0x208], R36 ;  /* 0x00020824ff007988 */ /* 0x0001e20008000a06 */
[----:B------:R-:W-:Y:S02]  /*0e40*/  PRMT R38, R58, 0x5410, R57 ;  /* 0x000054103a267816 */ /* 0x000fe40000000039 */
[----:B------:R-:W-:-:S05]  /*0e50*/  PRMT R39, R56, 0x5410, R55 ;  /* 0x0000541038277816 */ /* 0x000fca0000000037 */
[----:B------:R4:W-:Y:S01]  /*0e60*/  STS.64 [UR6+0x210], R38 ;  /* 0x00021026ff007988 */ /* 0x0009e20008000a06 */
[----:B-1----:R-:W-:Y:S02]  /*0e70*/  PRMT R34, R54, 0x5410, R53 ;  /* 0x0000541036227816 */ /* 0x002fe40000000035 */
[----:B------:R-:W-:-:S05]  /*0e80*/  PRMT R35, R52, 0x5410, R51 ;  /* 0x0000541034237816 */ /* 0x000fca0000000033 */
[----:B------:R1:W-:Y:S01]  /*0e90*/  STS.64 [UR6+0x218], R34 ;  /* 0x00021822ff007988 */ /* 0x0003e20008000a06 */
[----:B0-----:R-:W-:Y:S02]  /*0ea0*/  PRMT R36, R50, 0x5410, R49 ;  /* 0x0000541032247816 */ /* 0x001fe40000000031 */
[----:B------:R-:W-:-:S05]  /*0eb0*/  PRMT R37, R48, 0x5410, R47 ;  /* 0x0000541030257816 */ /* 0x000fca000000002f */
[----:B------:R0:W-:Y:S01]  /*0ec0*/  STS.64 [UR6+0x220], R36 ;  /* 0x00022024ff007988 */ /* 0x0001e20008000a06 */
[----:B----4-:R-:W-:Y:S02]  /*0ed0*/  PRMT R38, R46, 0x5410, R45 ;  /* 0x000054102e267816 */ /* 0x010fe4000000002d */
        /* <DEDUP_REMOVED lines=22> */
[----:B------:R-:W-:Y:S01]  /*1040*/  STS.64 [UR6+0x260], R34 ;  /* 0x00026022ff007988 */ /* 0x000fe20008000a06 */
[----:B0-----:R-:W-:Y:S02]  /*1050*/  PRMT R36, R30, 0x5410, R31 ;  /* 0x000054101e247816 */ /* 0x001fe4000000001f */
[----:B--2---:R-:W-:-:S05]  /*1060*/  PRMT R37, R32, 0x5410, R33 ;  /* 0x0000541020257816 */ /* 0x004fca0000000021 */
[----:B------:R0:W-:Y:S01]  /*1070*/  STS.64 [UR4+0x268], R36 ;  /* 0x00026824ff007988 */ /* 0x0001e20008000a04 */
[----:B---3--:R-:W-:Y:S02]  /*1080*/  PRMT R38, R40, 0x5410, R41 ;  /* 0x0000541028267816 */ /* 0x008fe40000000029 */
[----:B------:R-:W-:Y:S01]  /*1090*/  PRMT R39, R42, 0x5410, R43 ;  /* 0x000054102a277816 */ /* 0x000fe2000000002b */
[----:B0-----:R-:W2:Y:S04]  /*10a0*/  LDG.E.U16 R37, desc[UR8][R68.64+0x78] ;  /* 0x0000780844257981 */ /* 0x001ea8000c1e1500 */
[----:B------:R0:W-:Y:S04]  /*10b0*/  STS.64 [UR4+0x270], R38 ;  /* 0x00027026ff007988 */ /* 0x0001e80008000a04 */
[----:B------:R-:W3:Y:S04]  /*10c0*/  LDG.E.U16 R36, desc[UR8][R68.64+0x7c] ;  /* 0x00007c0844247981 */ /* 0x000ee8000c1e1500 */
[----:B0-----:R-:W3:Y:S01]  /*10d0*/  LDG.E.U16 R38, desc[UR8][R68.64+0x7e] ;  /* 0x00007e0844267981 */ /* 0x001ee2000c1e1500 */
[----:B------:R-:W0:Y:S01]  /*10e0*/  S2R R39, SR_TID.X ;  /* 0x0000000000277919 */ /* 0x000e220000002100 */
[----:B------:R-:W-:-:S02]  /*10f0*/  PRMT R64, R64, 0x9910, RZ ;  /* 0x0000991040407816 */ /* 0x000fc400000000ff */
[----:B------:R-:W-:Y:S02]  /*1100*/  PRMT R66, R66, 0x9910, RZ ;  /* 0x0000991042427816 */ /* 0x000fe400000000ff */
[----:B------:R-:W-:Y:S02]  /*1110*/  PRMT R65, R65, 0x9910, RZ ;  /* 0x0000991041417816 */ /* 0x000fe400000000ff */
[----:B------:R-:W-:Y:S02]  /*1120*/  PRMT R62, R62, 0x9910, RZ ;  /* 0x000099103e3e7816 */ /* 0x000fe400000000ff */
[----:B------:R-:W-:Y:S02]  /*1130*/  PRMT R61, R61, 0x9910, RZ ;  /* 0x000099103d3d7816 */ /* 0x000fe400000000ff */
[----:B------:R-:W-:Y:S02]  /*1140*/  PRMT R60, R60, 0x9910, RZ ;  /* 0x000099103c3c7816 */ /* 0x000fe400000000ff */
[----:B------:R-:W-:-:S02]  /*1150*/  PRMT R58, R58, 0x9910, RZ ;  /* 0x000099103a3a7816 */ /* 0x000fc400000000ff */
[----:B------:R-:W-:Y:S02]  /*1160*/  PRMT R57, R57, 0x9910, RZ ;  /* 0x0000991039397816 */ /* 0x000fe400000000ff */
[----:B------:R-:W-:Y:S01]  /*1170*/  PRMT R56, R56, 0x9910, RZ ;  /* 0x0000991038387816 */ /* 0x000fe200000000ff */
[----:B0-----:R-:W-:-:S04]  /*1180*/  VIADD R39, R39, UR4 ;  /* 0x0000000427277c36 */ /* 0x001fc80008000000 */
[--C-:B------:R-:W-:Y:S02]  /*1190*/  IMAD R64, R64, 0x20, R39.reuse ;  /* 0x0000002040407824 */ /* 0x100fe400078e0227 */
[--C-:B------:R-:W-:Y:S02]  /*11a0*/  IMAD R66, R66, 0x20, R39.reuse ;  /* 0x0000002042427824 */ /* 0x100fe400078e0227 */
[--C-:B------:R-:W-:Y:S02]  /*11b0*/  IMAD R65, R65, 0x20, R39.reuse ;  /* 0x0000002041417824 */ /* 0x100fe400078e0227 */
[--C-:B------:R-:W-:Y:S02]  /*11c0*/  IMAD R62, R62, 0x20, R39.reuse ;  /* 0x000000203e3e7824 */ /* 0x100fe400078e0227 */
[--C-:B------:R-:W-:Y:S02]  /*11d0*/  IMAD R61, R61, 0x20, R39.reuse ;  /* 0x000000203d3d7824 */ /* 0x100fe400078e0227 */
[----:B------:R-:W-:-:S02]  /*11e0*/  IMAD R60, R60, 0x20, R39 ;  /* 0x000000203c3c7824 */ /* 0x000fc400078e0227 */
[--C-:B------:R-:W-:Y:S02]  /*11f0*/  IMAD R58, R58, 0x20, R39.reuse ;  /* 0x000000203a3a7824 */ /* 0x100fe400078e0227 */
[--C-:B------:R-:W-:Y:S02]  /*1200*/  IMAD R57, R57, 0x20, R39.reuse ;  /* 0x0000002039397824 */ /* 0x100fe400078e0227 */
[--C-:B------:R-:W-:Y:S01]  /*1210*/  IMAD R56, R56, 0x20, R39.reuse ;  /* 0x0000002038387824 */ /* 0x100fe200078e0227 */
[----:B------:R-:W-:Y:S02]  /*1220*/  PRMT R2, R2, 0x9910, RZ ;  /* 0x0000991002027816 */ /* 0x000fe400000000ff */
[----:B------:R-:W-:Y:S02]  /*1230*/  PRMT R3, R3, 0x9910, RZ ;  /* 0x0000991003037816 */ /* 0x000fe400000000ff */
[----:B------:R-:W-:Y:S01]  /*1240*/  PRMT R4, R4, 0x9910, RZ ;  /* 0x0000991004047816 */ /* 0x000fe200000000ff */
[----:B------:R-:W-:-:S02]  /*1250*/  IMAD R2, R2, 0x20, R39 ;  /* 0x0000002002027824 */ /* 0x000fc400078e0227 */
[--C-:B------:R-:W-:Y:S02]  /*1260*/  IMAD R3, R3, 0x20, R39.reuse ;  /* 0x0000002003037824 */ /* 0x100fe400078e0227 */
[----:B------:R-:W-:Y:S01]  /*1270*/  IMAD R4, R4, 0x20, R39 ;  /* 0x0000002004047824 */ /* 0x000fe200078e0227 */
[----:B------:R-:W-:Y:S02]  /*1280*/  PRMT R5, R5, 0x9910, RZ ;  /* 0x0000991005057816 */ /* 0x000fe400000000ff */
[----:B------:R-:W-:Y:S02]  /*1290*/  PRMT R6, R6, 0x9910, RZ ;  /* 0x0000991006067816 */ /* 0x000fe400000000ff */
[----:B------:R-:W-:Y:S02]  /*12a0*/  PRMT R7, R7, 0x9910, RZ ;  /* 0x0000991007077816 */ /* 0x000fe400000000ff */
[----:B------:R-:W-:Y:S02]  /*12b0*/  PRMT R8, R8, 0x9910, RZ ;  /* 0x0000991008087816 */ /* 0x000fe400000000ff */
        /* <DEDUP_REMOVED lines=22> */
[----:B------:R-:W-:Y:S01]  /*1420*/  PRMT R42, R42, 0x9910, RZ ;  /* 0x000099102a2a7816 */ /* 0x000fe200000000ff */
[--C-:B------:R-:W-:Y:S01]  /*1430*/  IMAD R5, R5, 0x20, R39.reuse ;  /* 0x0000002005057824 */ /* 0x100fe200078e0227 */
        /* <DEDUP_REMOVED lines=23> */
[----:B------:R-:W-:-:S02]  /*15b0*/  IMAD R46, R46, 0x20, R39 ;  /* 0x000000202e2e7824 */ /* 0x000fc400078e0227 */
[--C-:B------:R-:W-:Y:S02]  /*15c0*/  IMAD R45, R45, 0x20, R39.reuse ;  /* 0x000000202d2d7824 */ /* 0x100fe400078e0227 */
        /* <DEDUP_REMOVED lines=14> */
[--C-:B------:R-:W-:Y:S02]  /*16b0*/  IMAD R31, R31, 0x20, R39.reuse ;  /* 0x000000201f1f7824 */ /* 0x100fe400078e0227 */
[--C-:B------:R-:W-:Y:S02]  /*16c0*/  IMAD R32, R32, 0x20, R39.reuse ;  /* 0x0000002020207824 */ /* 0x100fe400078e0227 */
[--C-:B------:R-:W-:Y:S02]  /*16d0*/  IMAD R40, R40, 0x20, R39.reuse ;  /* 0x0000002028287824 */ /* 0x100fe400078e0227 */
[--C-:B------:R-:W-:Y:S02]  /*16e0*/  IMAD R41, R41, 0x20, R39.reuse ;  /* 0x0000002029297824 */ /* 0x100fe400078e0227 */
[----:B------:R-:W-:-:S02]  /*16f0*/  IMAD R42, R42, 0x20, R39 ;  /* 0x000000202a2a7824 */ /* 0x000fc400078e0227 */
[--C-:B------:R-:W-:Y:S01]  /*1700*/  IMAD R9, R9, 0x20, R39.reuse ;  /* 0x0000002009097824 */ /* 0x100fe200078e0227 */
[----:B------:R-:W-:Y:S01]  /*1710*/  PRMT R17, R17, 0x9910, RZ ;  /* 0x0000991011117816 */ /* 0x000fe200000000ff */
[--C-:B------:R-:W-:Y:S02]  /*1720*/  IMAD R55, R55, 0x20, R39.reuse ;  /* 0x0000002037377824 */ /* 0x100fe400078e0227 */
[--C-:B------:R-:W-:Y:S02]  /*1730*/  IMAD R51, R51, 0x20, R39.reuse ;  /* 0x0000002033337824 */ /* 0x100fe400078e0227 */
[--C-:B------:R-:W-:Y:S02]  /*1740*/  IMAD R47, R47, 0x20, R39.reuse ;  /* 0x000000202f2f7824 */ /* 0x100fe400078e0227 */
        /* <DEDUP_REMOVED lines=18> */
[----:B------:R-:W-:Y:S01]  /*1870*/  IMAD R29, R29, 0x20, R39 ;  /* 0x000000201d1d7824 */ /* 0x000fe200078e0227 */
[----:B--2---:R-:W-:Y:S02]  /*1880*/  PRMT R34, R37, 0x5410, R67 ;  /* 0x0000541025227816 */ /* 0x004fe40000000043 */
[----:B---3--:R-:W-:-:S05]  /*1890*/  PRMT R35, R36, 0x5410, R38 ;  /* 0x0000541024237816 */ /* 0x008fca0000000026 */
[----:B------:R-:W-:Y:S04]  /*18a0*/  STS.64 [UR4+0x278], R34 ;  /* 0x00027822ff007988 */ /* 0x000fe80008000a04 */
[----:B------:R-:W-:Y:S04]  /*18b0*/  LDS.U8 R35, [R66] ;  /* 0x0000000042237984 */ /* 0x000fe80000000000 */
[----:B------:R-:W-:Y:S04]  /*18c0*/  LDS.U8 R34, [R65] ;  /* 0x0000000041227984 */ /* 0x000fe80000000000 */
[----:B------:R-:W0:Y:S04]  /*18d0*/  LDS.U8 R64, [R64] ;  /* 0x0000000040407984 */ /* 0x000e280000000000 */
[----:B------:R-:W-:Y:S04]  /*18e0*/  LDS.U8 R62, [R62] ;  /* 0x000000003e3e7984 */ /* 0x000fe80000000000 */
[----:B------:R-:W-:Y:S04]  /*18f0*/  LDS.U8 R61, [R61] ;  /* 0x000000003d3d7984 */ /* 0x000fe80000000000 */
[----:B------:R-:W1:Y:S04]  /*1900*/  LDS.U8 R60, [R60] ;  /* 0x000000003c3c7984 */ /* 0x000e680000000000 */
[----:B------:R-:W-:Y:S04]  /*1910*/  LDS.U8 R58, [R58] ;  /* 0x000000003a3a7984 */ /* 0x000fe80000000000 */
[----:B------:R-:W-:Y:S04]  /*1920*/  LDS.U8 R57, [R57] ;  /* 0x0000000039397984 */ /* 0x000fe80000000000 */
[----:B------:R-:W2:Y:S04]  /*1930*/  LDS.U8 R56, [R56] ;  /* 0x0000000038387984 */ /* 0x000ea80000000000 */
[----:B------:R-:W-:Y:S04]  /*1940*/  LDS.U8 R2, [R2] ;  /* 0x0000000002027984 */ /* 0x000fe80000000000 */
[----:B------:R-:W-:Y:S04]  /*1950*/  LDS.U8 R3, [R3] ;  /* 0x0000000003037984 */ /* 0x000fe80000000000 */
[----:B------:R-:W3:Y:S01]  /*1960*/  LDS.U8 R4, [R4] ;  /* 0x0000000004047984 */ /* 0x000ee20000000000 */
[----:B------:R-:W-:-:S02]  /*1970*/  PRMT R37, R37, 0x9910, RZ ;  /* 0x0000991025257816 */ /* 0x000fc400000000ff */
[----:B------:R-:W-:Y:S01]  /*1980*/  PRMT R36, R36, 0x9910, RZ ;  /* 0x0000991024247816 */ /* 0x000fe200000000ff */
[----:B------:R-:W-:Y:S01]  /*1990*/  LDS.U8 R5, [R5] ;  /* 0x0000000005057984 */ /* 0x000fe20000000000 */
[----:B------:R-:W-:Y:S01]  /*19a0*/  PRMT R67, R67, 0x9910, RZ ;  /* 0x0000991043437816 */ /* 0x000fe200000000ff */
[--C-:B------:R-:W-:Y:S01]  /*19b0*/  IMAD R37, R37, 0x20, R39.reuse ;  /* 0x0000002025257824 */ /* 0x100fe200078e0227 */
[----:B------:R-:W-:Y:S01]  /*19c0*/  PRMT R38, R38, 0x9910, RZ ;  /* 0x0000991026267816 */ /* 0x000fe200000000ff */
[--C-:B------:R-:W-:Y:S01]  /*19d0*/  IMAD R36, R36, 0x20, R39.reuse ;  /* 0x0000002024247824 */ /* 0x100fe200078e0227 */
[----:B0-----:R-:W-:Y:S01]  /*19e0*/  IADD3 R35, PT, PT, R64, R35, R34 ;  /* 0x0000002340237210 */ /* 0x001fe20007ffe022 */
[--C-:B------:R-:W-:Y:S01]  /*19f0*/  IMAD R67, R67, 0x20, R39.reuse ;  /* 0x0000002043437824 */ /* 0x100fe200078e0227 */
[----:B------:R-:W-:Y:S01]  /*1a00*/  LDS.U8 R6, [R6] ;  /* 0x0000000006067984 */ /* 0x000fe20000000000 */
[----:B------:R-:W-:-:S03]  /*1a10*/  IMAD R38, R38, 0x20, R39 ;  /* 0x0000002026267824 */ /* 0x000fc600078e0227 */
[----:B------:R-:W-:Y:S01]  /*1a20*/  LDS.U8 R7, [R7] ;  /* 0x0000000007077984 */ /* 0x000fe20000000000 */
[----:B-1----:R-:W-:-:S03]  /*1a30*/  IADD3 R34, PT, PT, R60, R62, R61 ;  /* 0x0000003e3c227210 */ /* 0x002fc60007ffe03d */
[----:B------:R-:W0:Y:S04]  /*1a40*/  LDS.U8 R60, [R63] ;  /* 0x000000003f3c7984 */ /* 0x000e280000000000 */
[----:B------:R-:W1:Y:S04]  /*1a50*/  LDS.U8 R8, [R8] ;  /* 0x0000000008087984 */ /* 0x000e680000000000 */
[----:B------:R-:W-:Y:S04]  /*1a60*/  LDS.U8 R59, [R59] ;  /* 0x000000003b3b7984 */ /* 0x000fe80000000000 */
[----:B------:R-:W-:Y:S04]  /*1a70*/  LDS.U8 R54, [R54] ;  /* 0x0000000036367984 */ /* 0x000fe80000000000 */
[----:B------:R-:W-:Y:S04]  /*1a80*/  LDS.U8 R53, [R53] ;  /* 0x0000000035357984 */ /* 0x000fe80000000000 */
[----:B------:R-:W4:Y:S04]  /*1a90*/  LDS.U8 R52, [R52] ;  /* 0x0000000034347984 */ /* 0x000f280000000000 */
[----:B------:R-:W-:Y:S04]  /*1aa0*/  LDS.U8 R50, [R50] ;  /* 0x0000000032327984 */ /* 0x000fe80000000000 */
[----:B------:R-:W-:Y:S04]  /*1ab0*/  LDS.U8 R49, [R49] ;  /* 0x0000000031317984 */ /* 0x000fe80000000000 */
[----:B------:R-:W5:Y:S04]  /*1ac0*/  LDS.U8 R48, [R48] ;  /* 0x0000000030307984 */ /* 0x000f680000000000 */
[----:B------:R-:W-:Y:S04]  /*1ad0*/  LDS.U8 R46, [R46] ;  /* 0x000000002e2e7984 */ /* 0x000fe80000000000 */
[----:B------:R-:W-:Y:S04]  /*1ae0*/  LDS.U8 R45, [R45] ;  /* 0x000000002d2d7984 */ /* 0x000fe80000000000 */
[----:B------:R-:W5:Y:S01]  /*1af0*/  LDS.U8 R44, [R44] ;  /* 0x000000002c2c7984 */ /* 0x000f620000000000 */
[----:B--2---:R-:W-:-:S03]  /*1b00*/  IADD3 R58, PT, PT, R56, R58, R57 ;  /* 0x0000003a383a7210 */ /* 0x004fc60007ffe039 */
[----:B------:R-:W-:Y:S04]  /*1b10*/  LDS.U8 R10, [R10] ;  /* 0x000000000a0a7984 */ /* 0x000fe80000000000 */
[----:B------:R-:W-:Y:S04]  /*1b20*/  LDS.U8 R11, [R11] ;  /* 0x000000000b0b7984 */ /* 0x000fe80000000000 */
[----:B------:R-:W2:Y:S04]  /*1b30*/  LDS.U8 R12, [R12] ;  /* 0x000000000c0c7984 */ /* 0x000ea80000000000 */
        /* <DEDUP_REMOVED lines=12> */
[----:B------:R-:W2:Y:S04]  /*1c00*/  LDS.U8 R9, [R9] ;  /* 0x0000000009097984 */ /* 0x000ea80000000000 */
[----:B------:R-:W2:Y:S04]  /*1c10*/  LDS.U8 R55, [R55] ;  /* 0x0000000037377984 */ /* 0x000ea80000000000 */
[----:B------:R-:W2:Y:S04]  /*1c20*/  LDS.U8 R51, [R51] ;  /* 0x0000000033337984 */ /* 0x000ea80000000000 */
[----:B------:R-:W-:Y:S04]  /*1c30*/  LDS.U8 R47, [R47] ;  /* 0x000000002f2f7984 */ /* 0x000fe80000000000 */
[----:B------:R-:W-:Y:S01]  /*1c40*/  LDS.U8 R0, [R0] ;  /* 0x0000000000007984 */ /* 0x000fe20000000000 */
[----:B------:R-:W1:Y:S03]  /*1c50*/  S2R R56, SR_TID.X ;  /* 0x0000000000387919 */ /* 0x000e660000002100 */
[----:B------:R-:W-:Y:S04]  /*1c60*/  LDS.U8 R13, [R13] ;  /* 0x000000000d0d7984 */ /* 0x000fe80000000000 */
[----:B------:R-:W-:Y:S04]  /*1c70*/  LDS.U8 R14, [R14] ;  /* 0x000000000e0e7984 */ /* 0x000fe80000000000 */
[----:B------:R-:W-:Y:S04]  /*1c80*/  LDS.U8 R15, [R15] ;  /* 0x000000000f0f7984 */ /* 0x000fe80000000000 */
[----:B------:R-:W2:Y:S04]  /*1c90*/  LDS.U8 R16, [R16] ;  /* 0x0000000010107984 */ /* 0x000ea80000000000 */
[----:B------:R-:W-:Y:S04]  /*1ca0*/  LDS.U8 R21, [R21] ;  /* 0x0000000015157984 */ /* 0x000fe80000000000 */
[----:B------:R-:W-:Y:S04]  /*1cb0*/  LDS.U8 R33, [R33] ;  /* 0x0000000021217984 */ /* 0x000fe80000000000 */
[----:B------:R-:W-:Y:S04]  /*1cc0*/  LDS.U8 R43, [R43] ;  /* 0x000000002b2b7984 */ /* 0x000fe80000000000 */
[----:B------:R-:W-:Y:S04]  /*1cd0*/  LDS.U8 R38, [R38] ;  /* 0x0000000026267984 */ /* 0x000fe80000000000 */
[----:B------:R-:W-:Y:S04]  /*1ce0*/  LDS.U8 R22, [R22] ;  /* 0x0000000016167984 */ /* 0x000fe80000000000 */
[----:B------:R-:W-:Y:S04]  /*1cf0*/  LDS.U8 R23, [R23] ;  /* 0x0000000017177984 */ /* 0x000fe80000000000 */
[----:B------:R-:W2:Y:S04]  /*1d00*/  LDS.U8 R24, [R24] ;  /* 0x0000000018187984 */ /* 0x000ea80000000000 */
[----:B------:R-:W-:Y:S04]  /*1d10*/  LDS.U8 R26, [R26] ;  /* 0x000000001a1a7984 */ /* 0x000fe80000000000 */
[----:B------:R-:W-:Y:S04]  /*1d20*/  LDS.U8 R27, [R27] ;  /* 0x000000001b1b7984 */ /* 0x000fe80000000000 */
[----:B------:R-:W2:Y:S01]  /*1d30*/  LDS.U8 R28, [R28] ;  /* 0x000000001c1c7984 */ /* 0x000ea20000000000 */
[----:B------:R-:W1:Y:S03]  /*1d40*/  LDC R39, c[0x0][0x360] ;  /* 0x0000d800ff277b82 */ /* 0x000e660000000800 */
[----:B------:R-:W2:Y:S04]  /*1d50*/  LDS.U8 R17, [R17] ;  /* 0x0000000011117984 */ /* 0x000ea80000000000 */
[----:B------:R-:W2:Y:S04]  /*1d60*/  LDS.U8 R25, [R25] ;  /* 0x0000000019197984 */ /* 0x000ea80000000000 */
[----:B------:R-:W2:Y:S01]  /*1d70*/  LDS.U8 R29, [R29] ;  /* 0x000000001d1d7984 */ /* 0x000ea20000000000 */
[----:B---3--:R-:W-:-:S02]  /*1d80*/  IADD3 R4, PT, PT, R4, R2, R3 ;  /* 0x0000000204047210 */ /* 0x008fc40007ffe003 */
[----:B------:R-:W3:Y:S01]  /*1d90*/  LDC.64 R2, c[0x0][0x388] ;  /* 0x0000e200ff027b82 */ /* 0x000ee20000000a00 */
[----:B------:R-:W-:Y:S02]  /*1da0*/  UMOV UR4, 0x400 ;  /* 0x0000040000047882 */ /* 0x000fe40000000000 */
[----:B------:R-:W-:-:S04]  /*1db0*/  UIADD3 UR4, UPT, UPT, UR4, 0x280, URZ ;  /* 0x0000028004047890 */ /* 0x000fc8000fffe0ff */
[----:B------:R-:W-:Y:S01]  /*1dc0*/  ULEA UR4, UR5, UR4, 0x18 ;  /* 0x0000000405047291 */ /* 0x000fe2000f8ec0ff */
[----:B0-----:R-:W-:Y:S02]  /*1dd0*/  IMAD.IADD R35, R60, 0x1, R35 ;  /* 0x000000013c237824 */ /* 0x001fe400078e0223 */
[----:B-1----:R-:W-:Y:S01]  /*1de0*/  IMAD R39, R39, UR10, R56 ;  /* 0x0000000a27277c24 */ /* 0x002fe2000f8e0238 */
[----:B------:R-:W-:Y:S01]  /*1df0*/  IADD3 R6, PT, PT, R8, R6, R7 ;  /* 0x0000000608067210 */ /* 0x000fe20007ffe007 */
[----:B------:R-:W-:Y:S01]  /*1e00*/  IMAD.IADD R5, R5, 0x1, R4 ;  /* 0x0000000105057824 */ /* 0x000fe200078e0204 */
[----:B----4-:R-:W-:Y:S01]  /*1e10*/  IADD3 R52, PT, PT, R52, R54, R53 ;  /* 0x0000003634347210 */ /* 0x010fe20007ffe035 */
[----:B------:R-:W-:Y:S01]  /*1e20*/  IMAD.IADD R59, R59, 0x1, R34 ;  /* 0x000000013b3b7824 */ /* 0x000fe200078e0222 */
[----:B-----5:R-:W-:Y:S02]  /*1e30*/  IADD3 R48, PT, PT, R48, R50, R49 ;  /* 0x0000003230307210 */ /* 0x020fe40007ffe031 */
[----:B------:R-:W-:-:S02]  /*1e40*/  IADD3 R45, PT, PT, R44, R46, R45 ;  /* 0x0000002e2c2d7210 */ /* 0x000fc40007ffe02d */
[----:B--2---:R-:W-:Y:S02]  /*1e50*/  IADD3 R10, PT, PT, R12, R10, R11 ;  /* 0x0000000a0c0a7210 */ /* 0x004fe40007ffe00b */
[----:B------:R-:W-:Y:S02]  /*1e60*/  IADD3 R18, PT, PT, R20, R18, R19 ;  /* 0x0000001214127210 */ /* 0x000fe40007ffe013 */
[----:B------:R-:W-:Y:S01]  /*1e70*/  IADD3 R30, PT, PT, R32, R30, R31 ;  /* 0x0000001e201e7210 */ /* 0x000fe20007ffe01f */
[----:B---3--:R-:W-:Y:S01]  /*1e80*/  IMAD.WIDE R2, R39, 0x4, R2 ;  /* 0x0000000427027825 */ /* 0x008fe200078e0202 */
[----:B------:R-:W-:Y:S02]  /*1e90*/  IADD3 R40, PT, PT, R42, R40, R41 ;  /* 0x000000282a287210 */ /* 0x000fe40007ffe029 */
[----:B------:R-:W-:Y:S01]  /*1ea0*/  IADD3 R37, PT, PT, R36, R37, R62 ;  /* 0x0000002524257210 */ /* 0x000fe20007ffe03e */
[----:B------:R-:W-:Y:S01]  /*1eb0*/  IMAD.IADD R9, R9, 0x1, R6 ;  /* 0x0000000109097824 */ /* 0x000fe200078e0206 */
[----:B------:R-:W-:Y:S01]  /*1ec0*/  PRMT R7, R35, 0x8880, RZ ;  /* 0x0000888023077816 */ /* 0x000fe200000000ff */
[----:B------:R0:W-:Y:S01]  /*1ed0*/  STS.U8 [R56+UR4+0xc0], R5 ;  /* 0x0000c00538007988 */ /* 0x0001e20008000004 */
[----:B------:R-:W-:Y:S01]  /*1ee0*/  IMAD.IADD R55, R55, 0x1, R58 ;  /* 0x0000000137377824 */ /* 0x000fe200078e023a */
[----:B------:R-:W-:Y:S01]  /*1ef0*/  PRMT R11, R59, 0x8880, RZ ;  /* 0x000088803b0b7816 */ /* 0x000fe200000000ff */
[----:B------:R-:W-:Y:S01]  /*1f00*/  IMAD.IADD R51, R51, 0x1, R52 ;  /* 0x0000000133337824 */ /* 0x000fe200078e0234 */
[----:B------:R-:W-:Y:S01]  /*1f10*/  IADD3 R14, PT, PT, R16, R14, R15 ;  /* 0x0000000e100e7210 */ /* 0x000fe20007ffe00f */
[----:B------:R-:W-:Y:S01]  /*1f20*/  IMAD.IADD R47, R47, 0x1, R48 ;  /* 0x000000012f2f7824 */ /* 0x000fe200078e0230 */
[----:B------:R-:W-:Y:S01]  /*1f30*/  IADD3 R4, P0, PT, R2, 0x1000000, RZ ;  /* 0x0100000002047810 */ /* 0x000fe20007f1e0ff */
[----:B------:R-:W-:Y:S01]  /*1f40*/  IMAD.IADD R45, R0, 0x1, R45 ;  /* 0x00000001002d7824 */ /* 0x000fe200078e022d */
[----:B------:R-:W-:Y:S01]  /*1f50*/  IADD3 R22, PT, PT, R24, R22, R23 ;  /* 0x0000001618167210 */ /* 0x000fe20007ffe017 */
[----:B------:R-:W-:Y:S01]  /*1f60*/  IMAD.IADD R13, R13, 0x1, R10 ;  /* 0x000000010d0d7824 */ /* 0x000fe200078e020a */
[----:B0-----:R-:W-:Y:S01]  /*1f70*/  PRMT R5, R5, 0x8880, RZ ;  /* 0x0000888005057816 */ /* 0x001fe200000000ff */
[----:B------:R-:W-:Y:S01]  /*1f80*/  IMAD.IADD R21, R21, 0x1, R18 ;  /* 0x0000000115157824 */ /* 0x000fe200078e0212 */
[----:B------:R-:W-:Y:S01]  /*1f90*/  IADD3 R26, PT, PT, R28, R26, R27 ;  /* 0x0000001a1c1a7210 */ /* 0x000fe20007ffe01b */
[----:B------:R-:W-:-:S02]  /*1fa0*/  IMAD.IADD R33, R33, 0x1, R30 ;  /* 0x0000000121217824 */ /* 0x000fc400078e021e */
[----:B------:R-:W-:Y:S02]  /*1fb0*/  IMAD.IADD R43, R43, 0x1, R40 ;  /* 0x000000012b2b7824 */ /* 0x000fe400078e0228 */
[----:B------:R-:W-:Y:S01]  /*1fc0*/  IMAD.IADD R37, R38, 0x1, R37 ;  /* 0x0000000126257824 */ /* 0x000fe200078e0225 */
[----:B------:R0:W-:Y:S01]  /*1fd0*/  STS.U8 [R56+UR4+0xe0], R9 ;  /* 0x0000e00938007988 */ /* 0x0001e20008000004 */
[----:B------:R-:W-:Y:S01]  /*1fe0*/  PRMT R15, R55, 0x8880, RZ ;  /* 0x00008880370f7816 */ /* 0x000fe200000000ff */
[----:B------:R-:W-:Y:S01]  /*1ff0*/  IMAD.IADD R17, R17, 0x1, R14 ;  /* 0x0000000111117824 */ /* 0x000fe200078e020e */
[----:B------:R-:W-:Y:S01]  /*2000*/  PRMT R19, R51, 0x8880, RZ ;  /* 0x0000888033137816 */ /* 0x000fe200000000ff */
[----:B------:R1:W-:Y:S01]  /*2010*/  STG.E desc[UR8][R2.64], R7 ;  /* 0x0000000702007986 */ /* 0x0003e2000c101908 */
[----:B------:R-:W-:Y:S02]  /*2020*/  PRMT R23, R47, 0x8880, RZ ;  /* 0x000088802f177816 */ /* 0x000fe400000000ff */
[----:B------:R-:W-:Y:S01]  /*2030*/  PRMT R27, R45, 0x8880, RZ ;  /* 0x000088802d1b7816 */ /* 0x000fe200000000ff */
[----:B------:R2:W-:Y:S01]  /*2040*/  STG.E desc[UR8][R2.64+0x100000], R11 ;  /* 0x1000000b02007986 */ /* 0x0005e2000c101908 */
[----:B0-----:R-:W-:Y:S01]  /*2050*/  PRMT R9, R9, 0x8880, RZ ;  /* 0x0000888009097816 */ /* 0x001fe200000000ff */
[----:B------:R-:W-:-:S02]  /*2060*/  IMAD.IADD R25, R25, 0x1, R22 ;  /* 0x0000000119197824 */ /* 0x000fc400078e0216 */
[----:B------:R0:W-:Y:S01]  /*2070*/  STS.U8 [R56+UR4+0x140], R21 ;  /* 0x0001401538007988 */ /* 0x0001e20008000004 */
[----:B------:R-:W-:Y:S02]  /*2080*/  IMAD.IADD R29, R29, 0x1, R26 ;  /* 0x000000011d1d7824 */ /* 0x000fe400078e021a */
[----:B-1----:R-:W-:Y:S01]  /*2090*/  IMAD.MOV.U32 R7, RZ, RZ, R5 ;  /* 0x000000ffff077224 */ /* 0x002fe200078e0005 */
[----:B------:R1:W-:Y:S01]  /*20a0*/  STS.U8 [R56+UR4+0x1a0], R33 ;  /* 0x0001a02138007988 */ /* 0x0003e20008000004 */
[----:B------:R-:W-:Y:S01]  /*20b0*/  IMAD.X R5, RZ, RZ, R3, P0 ;  /* 0x000000ffff057224 */ /* 0x000fe200000e0603 */
[----:B--2---:R-:W-:Y:S02]  /*20c0*/  PRMT R11, R13, 0x8880, RZ ;  /* 0x000088800d0b7816 */ /* 0x004fe400000000ff */
[----:B------:R2:W-:Y:S01]  /*20d0*/  STS.U8 [R56+UR4+0x1c0], R43 ;  /* 0x0001c02b38007988 */ /* 0x0005e20008000004 */
[----:B0-----:R-:W-:-:S03]  /*20e0*/  PRMT R21, R21, 0x8880, RZ ;  /* 0x0000888015157816 */ /* 0x001fc600000000ff */
[----:B------:R0:W-:Y:S01]  /*20f0*/  STS.U8 [R56+UR4+0x1e0], R37 ;  /* 0x0001e02538007988 */ /* 0x0001e20008000004 */
[----:B-1----:R-:W-:Y:S02]  /*2100*/  PRMT R33, R33, 0x8880, RZ ;  /* 0x0000888021217816 */ /* 0x002fe400000000ff */
[----:B--2---:R-:W-:Y:S01]  /*2110*/  PRMT R43, R43, 0x8880, RZ ;  /* 0x000088802b2b7816 */ /* 0x004fe200000000ff */
[----:B------:R1:W-:Y:S01]  /*2120*/  STS.U8 [R56+UR4+0x100], R13 ;  /* 0x0001000d38007988 */ /* 0x0003e20008000004 */
[----:B0-----:R-:W-:-:S03]  /*2130*/  PRMT R37, R37, 0x8880, RZ ;  /* 0x0000888025257816 */ /* 0x001fc600000000ff */
[----:B------:R0:W-:Y:S04]  /*2140*/  STG.E desc[UR8][R2.64+0x200000], R15 ;  /* 0x2000000f02007986 */ /* 0x0001e8000c101908 */
[----:B------:R-:W-:Y:S01]  /*2150*/  STG.E desc[UR8][R2.64+0x300000], R19 ;  /* 0x3000001302007986 */ /* 0x000fe2000c101908 */
[----:B-1----:R-:W-:-:S03]  /*2160*/  PRMT R13, R17, 0x8880, RZ ;  /* 0x00008880110d7816 */ /* 0x002fc600000000ff */
[----:B------:R-:W-:Y:S04]  /*2170*/  STG.E desc[UR8][R2.64+0x400000], R23 ;  /* 0x4000001702007986 */ /* 0x000fe8000c101908 */
[----:B------:R-:W-:Y:S01]  /*2180*/  STG.E desc[UR8][R2.64+0x500000], R27 ;  /* 0x5000001b02007986 */ /* 0x000fe2000c101908 */
[----:B0-----:R-:W-:-:S03]  /*2190*/  IMAD.MOV.U32 R15, RZ, RZ, R21 ;  /* 0x000000ffff0f7224 */ /* 0x001fc600078e0015 */
[----:B------:R0:W-:Y:S04]  /*21a0*/  STG.E desc[UR8][R2.64+0x600000], R7 ;  /* 0x6000000702007986 */ /* 0x0001e8000c101908 */
[----:B------:R1:W-:Y:S04]  /*21b0*/  STG.E desc[UR8][R2.64+0x700000], R9 ;  /* 0x7000000902007986 */ /* 0x0003e8000c101908 */
[----:B------:R2:W-:Y:S04]  /*21c0*/  STS.U8 [R56+UR4+0x120], R17 ;  /* 0x0001201138007988 */ /* 0x0005e80008000004 */
[----:B------:R3:W-:Y:S01]  /*21d0*/  STG.E desc[UR8][R4.64+-0x800000], R11 ;  /* 0x8000000b04007986 */ /* 0x0007e2000c101908 */
[----:B0-----:R-:W-:Y:S01]  /*21e0*/  PRMT R7, R25, 0x8880, RZ ;  /* 0x0000888019077816 */ /* 0x001fe200000000ff */
[----:B-1----:R-:W-:Y:S01]  /*21f0*/  IMAD.MOV.U32 R3, RZ, RZ, R33 ;  /* 0x000000ffff037224 */ /* 0x002fe200078e0021 */
[----:B--2---:R-:W-:Y:S01]  /*2200*/  PRMT R17, R29, 0x8880, RZ ;  /* 0x000088801d117816 */ /* 0x004fe200000000ff */
[----:B------:R-:W-:-:S02]  /*2210*/  IMAD.MOV.U32 R9, RZ, RZ, R43 ;  /* 0x000000ffff097224 */ /* 0x000fc400078e002b */
[----:B---3--:R-:W-:Y:S01]  /*2220*/  IMAD.MOV.U32 R11, RZ, RZ, R37 ;  /* 0x000000ffff0b7224 */ /* 0x008fe200078e0025 */
[----:B------:R-:W-:Y:S04]  /*2230*/  STS.U8 [R56+UR4], R35 ;  /* 0x0000002338007988 */ /* 0x000fe80008000004 */
[----:B------:R-:W-:Y:S04]  /*2240*/  STS.U8 [R56+UR4+0x20], R59 ;  /* 0x0000203b38007988 */ /* 0x000fe80008000004 */
[----:B------:R-:W-:Y:S04]  /*2250*/  STS.U8 [R56+UR4+0x40], R55 ;  /* 0x0000403738007988 */ /* 0x000fe80008000004 */
[----:B------:R-:W-:Y:S04]  /*2260*/  STS.U8 [R56+UR4+0x60], R51 ;  /* 0x0000603338007988 */ /* 0x000fe80008000004 */
[----:B------:R-:W-:Y:S04]  /*2270*/  STS.U8 [R56+UR4+0x80], R47 ;  /* 0x0000802f38007988 */ /* 0x000fe80008000004 */
[----:B------:R-:W-:Y:S04]  /*2280*/  STS.U8 [R56+UR4+0xa0], R45 ;  /* 0x0000a02d38007988 */ /* 0x000fe80008000004 */
[----:B------:R-:W-:Y:S04]  /*2290*/  STS.U8 [R56+UR4+0x160], R25 ;  /* 0x0001601938007988 */ /* 0x000fe80008000004 */
[----:B------:R-:W-:Y:S04]  /*22a0*/  STS.U8 [R56+UR4+0x180], R29 ;  /* 0x0001801d38007988 */ /* 0x000fe80008000004 */
[----:B------:R-:W-:Y:S04]  /*22b0*/  STG.E desc[UR8][R4.64+-0x700000], R13 ;  /* 0x9000000d04007986 */ /* 0x000fe8000c101908 */
[----:B------:R-:W-:Y:S04]  /*22c0*/  STG.E desc[UR8][R4.64+-0x600000], R15 ;  /* 0xa000000f04007986 */ /* 0x000fe8000c101908 */
[----:B------:R-:W-:Y:S04]  /*22d0*/  STG.E desc[UR8][R4.64+-0x500000], R7 ;  /* 0xb000000704007986 */ /* 0x000fe8000c101908 */
[----:B------:R-:W-:Y:S04]  /*22e0*/  STG.E desc[UR8][R4.64+-0x400000], R17 ;  /* 0xc000001104007986 */ /* 0x000fe8000c101908 */
[----:B------:R-:W-:Y:S04]  /*22f0*/  STG.E desc[UR8][R4.64+-0x300000], R3 ;  /* 0xd000000304007986 */ /* 0x000fe8000c101908 */
[----:B------:R-:W-:Y:S04]  /*2300*/  STG.E desc[UR8][R4.64+-0x200000], R9 ;  /* 0xe000000904007986 */ /* 0x000fe8000c101908 */
[----:B------:R-:W-:Y:S01]  /*2310*/  STG.E desc[UR8][R4.64+-0x100000], R11 ;  /* 0xf000000b04007986 */ /* 0x000fe2000c101908 */
[----:B------:R-:W-:Y:S05]  /*2320*/  EXIT ;  /* 0x000000000000794d */ /* 0x000fea0003800000 */
.L_x_4:
        /* <DEDUP_REMOVED lines=13> */
.L_x_9:


//--------------------- .text._Z8tcMatMulPKaPi    --------------------------
	.section	.text._Z8tcMatMulPKaPi,"ax",@progbits
	.align	128
        .global         _Z8tcMatMulPKaPi
        .type           _Z8tcMatMulPKaPi,@function
        .size           _Z8tcMatMulPKaPi,(.L_x_10 - _Z8tcMatMulPKaPi)
        .other          _Z8tcMatMulPKaPi,@"STO_CUDA_ENTRY STV_DEFAULT"
_Z8tcMatMulPKaPi:
.text._Z8tcMatMulPKaPi:
[----:B------:R-:W-:Y:S01]  /*0000*/  LDC R1, c[0x0][0x37c] ;  /* 0x0000df00ff017b82 */ /* 0x000fe20000000800 */
[----:B------:R-:W0:Y:S07]  /*0010*/  S2R R6, SR_LANEID ;  /* 0x0000000000067919 */ /* 0x000e2e0000000000 */
[----:B------:R-:W1:Y:S01]  /*0020*/  LDC.64 R10, c[0x0][0x388] ;  /* 0x0000e200ff0a7b82 */ /* 0x000e620000000a00 */
[----:B------:R-:W2:Y:S01]  /*0030*/  LDCU.64 UR4, c[0x0][0x380] ;  /* 0x00007000ff0477ac */ /* 0x000ea20008000a00 */
[----:B------:R-:W-:Y:S01]  /*0040*/  MOV R7, RZ ;  /* 0x000000ff00077202 */ /* 0x000fe20000000f00 */
[----:B------:R-:W3:Y:S01]  /*0050*/  S2R R0, SR_CTAID.X ;  /* 0x0000000000007919 */ /* 0x000ee20000002500 */
[----:B------:R-:W-:Y:S01]  /*0060*/  IMAD.MOV.U32 R9, RZ, RZ, RZ ;  /* 0x000000ffff097224 */ /* 0x000fe200078e00ff */
[----:B------:R-:W4:Y:S01]  /*0070*/  LDCU.64 UR6, c[0x0][0x358] ;  /* 0x00006b00ff0677ac */ /* 0x000f220008000a00 */
[----:B------:R-:W-:Y:S01]  /*0080*/  IMAD.MOV.U32 R3, RZ, RZ, RZ ;  /* 0x000000ffff037224 */ /* 0x000fe200078e00ff */
[----:B------:R-:W5:Y:S01]  /*0090*/  S2R R17, SR_CTAID.Y ;  /* 0x0000000000117919 */ /* 0x000f620000002600 */
[----:B------:R-:W2:Y:S01]  /*00a0*/  LDC.64 R4, c[0x4][RZ] ;  /* 0x01000000ff047b82 */ /* 0x000ea20000000a00 */
[C---:B0-----:R-:W-:Y:S01]  /*00b0*/  IMAD.SHL.U32 R2, R6.reuse, 0x4, RZ ;  /* 0x0000000406027824 */ /* 0x041fe200078e00ff */
[----:B------:R-:W-:-:S02]  /*00c0*/  LOP3.LUT R8, R6, 0x3, RZ, 0xc0, !PT ;  /* 0x0000000306087812 */ /* 0x000fc400078ec0ff */
[----:B------:R-:W-:Y:S01]  /*00d0*/  SHF.R.U32.HI R6, RZ, 0x2, R6 ;  /* 0x00000002ff067819 */ /* 0x000fe20000011606 */
[----:B---3--:R-:W-:Y:S01]  /*00e0*/  IMAD.SHL.U32 R0, R0, 0x10, RZ ;  /* 0x0000001000007824 */ /* 0x008fe200078e00ff */
[----:B------:R-:W-:-:S03]  /*00f0*/  LOP3.LUT R2, R2, 0xc, RZ, 0xe2, !PT ;  /* 0x0000000c02027812 */ /* 0x000fc600078ee2ff */
[C---:B-----5:R-:W-:Y:S01]  /*0100*/  IMAD R15, R17.reuse, 0x400000, R0 ;  /* 0x00400000110f7824 */ /* 0x060fe200078e0200 */
[----:B--2---:R-:W-:Y:S01]  /*0110*/  LEA R17, P0, R17, R4, 0x8 ;  /* 0x0000000411117211 */ /* 0x004fe200078040ff */
[----:B------:R-:W-:-:S04]  /*0120*/  IMAD.WIDE.U32 R12, R2, 0x40000, R6 ;  /* 0x00040000020c7825 */ /* 0x000fc800078e0006 */
[----:B------:R-:W-:-:S04]  /*0130*/  IMAD.WIDE.U32 R8, R6, 0x20000, R8 ;  /* 0x0002000006087825 */ /* 0x000fc800078e0008 */
[----:B------:R-:W-:Y:S01]  /*0140*/  IMAD.WIDE.U32 R6, R6, 0x10, R2 ;  /* 0x0000001006067825 */ /* 0x000fe200078e0002 */
[----:B------:R-:W-:Y:S01]  /*0150*/  IADD3 R3, P1, PT, R0, UR4, RZ ;  /* 0x0000000400037c10 */ /* 0x000fe2000ff3e0ff */
[----:B------:R-:W-:Y:S02]  /*0160*/  UMOV UR4, URZ ;  /* 0x000000ff00047c82 */ /* 0x000fe40008000000 */
[----:B-1----:R-:W-:Y:S01]  /*0170*/  IMAD.WIDE.U32 R10, R15, 0x4, R10 ;  /* 0x000000040f0a7825 */ /* 0x002fe200078e000a */
[----:B------:R-:W-:Y:S02]  /*0180*/  IADD3 R6, P2, PT, R6, R17, RZ ;  /* 0x0000001106067210 */ /* 0x000fe40007f5e0ff */
[----:B------:R-:W-:Y:S02]  /*0190*/  IADD3 R2, P3, PT, R12, R3, RZ ;  /* 0x000000030c027210 */ /* 0x000fe40007f7e0ff */
[----:B------:R-:W-:Y:S02]  /*01a0*/  LEA R4, P4, R8, R10, 0x3 ;  /* 0x0000000a08047211 */ /* 0x000fe400078818ff */
[----:B------:R-:W-:-:S02]  /*01b0*/  IADD3.X R7, PT, PT, R7, RZ, R5, P2, P0 ;  /* 0x000000ff07077210 */ /* 0x000fc400017e0405 */
[----:B------:R-:W-:Y:S02]  /*01c0*/  LEA.HI.X R5, R8, R11, R9, 0x3, P4 ;  /* 0x0000000b08057211 */ /* 0x000fe400020f1c09 */
[----:B------:R-:W-:Y:S01]  /*01d0*/  IADD3.X R3, PT, PT, R13, UR5, RZ, P3, P1 ;  /* 0x000000050d037c10 */ /* 0x000fe20009fe24ff */
[----:B----4-:R-:W-:-:S06]  /*01e0*/  UMOV UR5, 0x3e8 ;  /* 0x000003e800057882 */ /* 0x010fcc0000000000 */
.L_x_5:
[----:B------:R-:W2:Y:S04]  /*01f0*/  LDG.E.U8 R0, desc[UR6][R2.64] ;  /* 0x0000000602007981 */ /* 0x000ea8000c1e1100 */
[----:B------:R-:W2:Y:S04]  /*0200*/  LDG.E.U8 R11, desc[UR6][R2.64+0x40000] ;  /* 0x04000006020b7981 */ /* 0x000ea8000c1e1100 */
[----:B------:R-:W3:Y:S04]  /*0210*/  LDG.E.U8 R10, desc[UR6][R2.64+0x80000] ;  /* 0x08000006020a7981 */ /* 0x000ee8000c1e1100 */
[----:B0-----:R-:W3:Y:S04]  /*0220*/  LDG.E.U8 R13, desc[UR6][R2.64+0xc0000] ;  /* 0x0c000006020d7981 */ /* 0x001ee8000c1e1100 */
[----:B------:R-:W4:Y:S04]  /*0230*/  LDG.E.U8 R18, desc[UR6][R2.64+0x80008] ;  /* 0x0800080602127981 */ /* 0x000f28000c1e1100 */
[----:B------:R-:W4:Y:S04]  /*0240*/  LDG.E.U8 R19, desc[UR6][R2.64+0xc0008] ;  /* 0x0c00080602137981 */ /* 0x000f28000c1e1100 */
[----:B------:R-:W5:Y:S04]  /*0250*/  LDG.E.U8 R16, desc[UR6][R2.64+0x8] ;  /* 0x0000080602107981 */ /* 0x000f68000c1e1100 */
[----:B------:R-:W5:Y:S04]  /*0260*/  LDG.E.U8 R17, desc[UR6][R2.64+0x40008] ;  /* 0x0400080602117981 */ /* 0x000f68000c1e1100 */
[----:B------:R-:W5:Y:S04]  /*0270*/  LDG.E R8, desc[UR6][R6.64] ;  /* 0x0000000606087981 */ /* 0x000f68000c1e1900 */
[----:B------:R-:W5:Y:S01]  /*0280*/  LDG.E R9, desc[UR6][R6.64+0x80] ;  /* 0x0000800606097981 */ /* 0x000f62000c1e1900 */
[----:B--2---:R-:W-:-:S02]  /*0290*/  IMAD R0, R11, 0x100, R0 ;  /* 0x000001000b007824 */ /* 0x004fc400078e0200 */
[----:B---3--:R-:W-:-:S05]  /*02a0*/  IMAD R13, R13, 0x100, R10 ;  /* 0x000001000d0d7824 */ /* 0x008fca00078e020a */
[----:B------:R-:W-:Y:S01]  /*02b0*/  PRMT R13, R0, 0x5410, R13 ;  /* 0x00005410000d7816 */ /* 0x000fe2000000000d */
[----:B----4-:R-:W-:Y:S01]  /*02c0*/  IMAD R19, R19, 0x100, R18 ;  /* 0x0000010013137824 */ /* 0x010fe200078e0212 */
[----:B-----5:R-:W-:-:S04]  /*02d0*/  LEA R16, R17, R16, 0x8 ;  /* 0x0000001011107211 */ /* 0x020fc800078e40ff */
[----:B------:R-:W-:Y:S01]  /*02e0*/  PRMT R16, R16, 0x5410, R19 ;  /* 0x0000541010107816 */ /* 0x000fe20000000013 */
[C---:B------:R-:W-:Y:S08]  /*02f0*/  IMMA.16816.S8.S8 R12, R8.reuse.ROW, R13.COL, RZ ;  /* 0x0000000d080c7237 */ /* 0x040ff000004054ff */
[----:B------:R-:W-:Y:S01]  /*0300*/  IMMA.16816.S8.S8 R16, R8.ROW, R16.COL, RZ ;  /* 0x0000001008107237 */ /* 0x000fe200004054ff */
[----:B------:R-:W-:-:S05]  /*0310*/  IADD3 R8, P0, PT, R4, 0x1000000, RZ ;  /* 0x0100000004087810 */ /* 0x000fca0007f1e0ff */
[----:B------:R-:W-:-:S05]  /*0320*/  IMAD.X R9, RZ, RZ, R5, P0 ;  /* 0x000000ffff097224 */ /* 0x000fca00000e0605 */
[----:B------:R-:W-:Y:S04]  /*0330*/  STG.E.64 desc[UR6][R4.64], R12 ;  /* 0x0000000c04007986 */ /* 0x000fe8000c101b06 */
[----:B------:R-:W-:Y:S04]  /*0340*/  STG.E.64 desc[UR6][R8.64+-0x800000], R14 ;  /* 0x8000000e08007986 */ /* 0x000fe8000c101b06 */
[----:B------:R0:W-:Y:S04]  /*0350*/  STG.E.64 desc[UR6][R4.64+0x20], R16 ;  /* 0x0000201004007986 */ /* 0x0001e8000c101b06 */
[----:B------:R1:W-:Y:S04]  /*0360*/  STG.E.64 desc[UR6][R8.64+-0x7fffe0], R18 ;  /* 0x8000201208007986 */ /* 0x0003e8000c101b06 */
[----:B------:R-:W2:Y:S04]  /*0370*/  LDG.E.U8 R0, desc[UR6][R2.64] ;  /* 0x0000000602007981 */ /* 0x000ea8000c1e1100 */
[----:B------:R-:W2:Y:S04]  /*0380*/  LDG.E.U8 R21, desc[UR6][R2.64+0x40000] ;  /* 0x0400000602157981 */ /* 0x000ea8000c1e1100 */
[----:B------:R-:W3:Y:S04]  /*0390*/  LDG.E.U8 R20, desc[UR6][R2.64+0x80000] ;  /* 0x0800000602147981 */ /* 0x000ee8000c1e1100 */
[----:B------:R-:W3:Y:S04]  /*03a0*/  LDG.E.U8 R23, desc[UR6][R2.64+0xc0000] ;  /* 0x0c00000602177981 */ /* 0x000ee8000c1e1100 */
[----:B------:R-:W4:Y:S04]  /*03b0*/  LDG.E.U8 R22, desc[UR6][R2.64+0x8] ;  /* 0x0000080602167981 */ /* 0x000f28000c1e1100 */
[----:B------:R-:W4:Y:S04]  /*03c0*/  LDG.E.U8 R25, desc[UR6][R2.64+0x40008] ;  /* 0x0400080602197981 */ /* 0x000f28000c1e1100 */
[----:B------:R-:W5:Y:S04]  /*03d0*/  LDG.E.U8 R24, desc[UR6][R2.64+0x80008] ;  /* 0x0800080602187981 */ /* 0x000f68000c1e1100 */
[----:B0-----:R-:W5:Y:S04]  /*03e0*/  LDG.E.U8 R17, desc[UR6][R2.64+0xc0008] ;  /* 0x0c00080602117981 */ /* 0x001f68000c1e1100 */
[----:B------:R-:W5:Y:S04]  /*03f0*/  LDG.E R10, desc[UR6][R6.64] ;  /* 0x00000006060a7981 */ /* 0x000f68000c1e1900 */
[----:B------:R-:W5:Y:S01]  /*0400*/  LDG.E R11, desc[UR6][R6.64+0x80] ;  /* 0x00008006060b7981 */ /* 0x000f62000c1e1900 */
[----:B--2---:R-:W-:Y:S01]  /*0410*/  IMAD R0, R21, 0x100, R0 ;  /* 0x0000010015007824 */ /* 0x004fe200078e0200 */
[----:B---3--:R-:W-:-:S04]  /*0420*/  LEA R23, R23, R20, 0x8 ;  /* 0x0000001417177211 */ /* 0x008fc800078e40ff */
[----:B------:R-:W-:Y:S01]  /*0430*/  PRMT R0, R0, 0x5410, R23 ;  /* 0x0000541000007816 */ /* 0x000fe20000000017 */
[----:B----4-:R-:W-:Y:S02]  /*0440*/  IMAD R22, R25, 0x100, R22 ;  /* 0x0000010019167824 */ /* 0x010fe400078e0216 */
[----:B-----5:R-:W-:-:S05]  /*0450*/  IMAD R17, R17, 0x100, R24 ;  /* 0x0000010011117824 */ /* 0x020fca00078e0218 */
[----:B------:R-:W-:Y:S01]  /*0460*/  PRMT R17, R22, 0x5410, R17 ;  /* 0x0000541016117816 */ /* 0x000fe20000000011 */
[C---:B------:R-:W-:Y:S08]  /*0470*/  IMMA.16816.S8.S8 R12, R10.reuse.ROW, R0.COL, RZ ;  /* 0x000000000a0c7237 */ /* 0x040ff000004054ff */
[----:B-1----:R-:W-:Y:S11]  /*0480*/  IMMA.16816.S8.S8 R16, R10.ROW, R17.COL, RZ ;  /* 0x000000110a107237 */ /* 0x002ff600004054ff */
        /* <DEDUP_REMOVED lines=124> */
[----:B------:R-:W-:-:S04]  /*0c50*/  UIADD3 UR5, UP0, UPT, UR5, -0x8, URZ ;  /* 0xfffffff805057890 */ /* 0x000fc8000ff1e0ff */
[----:B------:R-:W-:Y:S02]  /*0c60*/  UIADD3.X UR4, UPT, UPT, UR4, -0x1, URZ, UP0, !UPT ;  /* 0xffffffff04047890 */ /* 0x000fe400087fe4ff */
[----:B------:R-:W-:-:S04]  /*0c70*/  UISETP.NE.U32.AND UP0, UPT, UR5, URZ, UPT ;  /* 0x000000ff0500728c */ /* 0x000fc8000bf05070 */
[----:B------:R-:W-:Y:S01]  /*0c80*/  UISETP.NE.AND.EX UP0, UPT, UR4, URZ, UPT, UP0 ;  /* 0x000000ff0400728c */ /* 0x000fe2000bf05300 */
        /* <DEDUP_REMOVED lines=8> */
[----:B------:R0:W-:Y:S04]  /*0d10*/  STG.E.64 desc[UR6][R4.64], R12 ;  /* 0x0000000c04007986 */ /* 0x0001e8000c101b06 */
[----:B------:R0:W-:Y:S04]  /*0d20*/  STG.E.64 desc[UR6][R8.64+-0x800000], R14 ;  /* 0x8000000e08007986 */ /* 0x0001e8000c101b06 */
[----:B------:R0:W-:Y:S04]  /*0d30*/  STG.E.64 desc[UR6][R4.64+0x20], R16 ;  /* 0x0000201004007986 */ /* 0x0001e8000c101b06 */
[----:B------:R0:W-:Y:S01]  /*0d40*/  STG.E.64 desc[UR6][R8.64+-0x7fffe0], R18 ;  /* 0x8000201208007986 */ /* 0x0001e2000c101b06 */
[----:B------:R-:W-:Y:S05]  /*0d50*/  BRA.U UP0, `(.L_x_5) ;  /* 0xfffffff500247547 */ /* 0x000fea000b83ffff */
[----:B------:R-:W-:Y:S05]  /*0d60*/  EXIT ;  /* 0x000000000000794d */ /* 0x000fea0003800000 */
.L_x_6:
        /* <DEDUP_REMOVED lines=9> */
.L_x_10:


//--------------------- .text._Z8prepareWv        --------------------------
	.section	.text._Z8prepareWv,"ax",@progbits
	.align	128
        .global         _Z8prepareWv
        .type           _Z8prepareWv,@function
        .size           _Z8prepareWv,(.L_x_11 - _Z8prepareWv)
        .other          _Z8prepareWv,@"STO_CUDA_ENTRY STV_DEFAULT"
_Z8prepareWv:
.text._Z8prepareWv:
[----:B------:R-:W-:Y:S01]  /*0000*/  LDC R1, c[0x0][0x37c] ;  /* 0x0000df00ff017b82 */ /* 0x000fe20000000800 */
[----:B------:R-:W0:Y:S07]  /*0010*/  S2R R3, SR_TID.X ;  /* 0x0000000000037919 */ /* 0x000e2e0000002100 */
[----:B------:R-:W0:Y:S08]  /*0020*/  S2UR UR4, SR_CTAID.X ;  /* 0x00000000000479c3 */ /* 0x000e300000002500 */
[----:B------:R-:W0:Y:S02]  /*0030*/  LDC R0, c[0x0][0x360] ;  /* 0x0000d800ff007b82 */ /* 0x000e240000000800 */
[----:B0-----:R-:W-:-:S05]  /*0040*/  IMAD R0, R0, UR4, R3 ;  /* 0x0000000400007c24 */ /* 0x001fca000f8e0203 */
[----:B------:R-:W-:-:S13]  /*0050*/  ISETP.GT.AND P0, PT, R0, 0xf, PT ;  /* 0x0000000f0000780c */ /* 0x000fda0003f04270 */
[----:B------:R-:W-:Y:S05]  /*0060*/  @P0 EXIT ;  /* 0x000000000000094d */ /* 0x000fea0003800000 */
[----:B------:R-:W0:Y:S01]  /*0070*/  LDC.64 R2, c[0x4][0x8] ;  /* 0x01000200ff027b82 */ /* 0x000e220000000a00 */
[----:B------:R-:W1:Y:S01]  /*0080*/  LDCU.64 UR6, c[0x4][URZ] ;  /* 0x01000000ff0677ac */ /* 0x000e620008000a00 */
[C---:B------:R-:W-:Y:S02]  /*0090*/  IMAD.SHL.U32 R5, R0.reuse, 0x4, RZ ;  /* 0x0000000400057824 */ /* 0x040fe400078e00ff */
[----:B------:R-:W-:Y:S02]  /*00a0*/  HFMA2 R6, -RZ, RZ, 0, 1.1920928955078125e-07 ;  /* 0x00000002ff067431 */ /* 0x000fe400000001ff */
[----:B------:R-:W-:Y:S01]  /*00b0*/  IMAD.MOV.U32 R4, RZ, RZ, 0x1 ;  /* 0x00000001ff047424 */ /* 0x000fe200078e00ff */
[----:B------:R-:W2:Y:S01]  /*00c0*/  LDCU.64 UR4, c[0x0][0x358] ;  /* 0x00006b00ff0477ac */ /* 0x000ea20008000a00 */
[----:B------:R-:W-:Y:S01]  /*00d0*/  IMAD.SHL.U32 R0, R0, 0x10, RZ ;  /* 0x0000001000007824 */ /* 0x000fe200078e00ff */
[----:B------:R-:W-:Y:S01]  /*00e0*/  MOV R7, 0x3 ;  /* 0x0000000300077802 */ /* 0x000fe20000000f00 */
[----:B------:R-:W-:-:S02]  /*00f0*/  IMAD.MOV.U32 R8, RZ, RZ, 0x1 ;  /* 0x00000001ff087424 */ /* 0x000fc400078e00ff */
[----:B0-----:R-:W-:Y:S01]  /*0100*/  IMAD.WIDE R2, R5, 0x2, R2 ;  /* 0x0000000205027825 */ /* 0x001fe200078e0202 */
[----:B------:R-:W-:Y:S02]  /*0110*/  PRMT R5, R4, 0x7610, R5 ;  /* 0x0000761004057816 */ /* 0x000fe40000000005 */
[C---:B-1----:R-:W-:Y:S02]  /*0120*/  IADD3 R4, P0, PT, R0.reuse, UR6, RZ ;  /* 0x0000000600047c10 */ /* 0x042fe4000ff1e0ff */
[----:B--2---:R-:W-:Y:S04]  /*0130*/  STG.E.U16 desc[UR4][R2.64+0x4], R6 ;  /* 0x0000040602007986 */ /* 0x004fe8000c101504 */
[----:B------:R0:W-:Y:S04]  /*0140*/  STG.E.U16 desc[UR4][R2.64+0x2], R5 ;  /* 0x0000020502007986 */ /* 0x0001e8000c101504 */
[----:B------:R-:W-:Y:S04]  /*0150*/  STG.E.U16 desc[UR4][R2.64+0x6], R7 ;  /* 0x0000060702007986 */ /* 0x000fe8000c101504 */
[----:B------:R-:W-:Y:S01]  /*0160*/  STG.E.U16 desc[UR4][R2.64], RZ ;  /* 0x000000ff02007986 */ /* 0x000fe2000c101504 */
[----:B0-----:R-:W-:-:S02]  /*0170*/  LEA.HI.X.SX32 R5, R0, UR7, 0x1, P0 ;  /* 0x0000000700057c11 */ /* 0x001fc400080f0eff */
[----:B------:R-:W-:-:S03]  /*0180*/  PRMT R0, R8, 0x7610, R0 ;  /* 0x0000761008007816 */ /* 0x000fc60000000000 */
[----:B------:R-:W-:Y:S04]  /*0190*/  STG.E.U8 desc[UR4][R4.64+0x4], RZ ;  /* 0x000004ff04007986 */ /* 0x000fe8000c101104 */
[----:B------:R-:W-:Y:S04]  /*01a0*/  STG.E.U8 desc[UR4][R4.64], R0 ;  /* 0x0000000004007986 */ /* 0x000fe8000c101104 */
[----:B------:R-:W-:Y:S04]  /*01b0*/  STG.E.U8 desc[UR4][R4.64+0x1], R0 ;  /* 0x0000010004007986 */ /* 0x000fe8000c101104 */
[----:B------:R-:W-:Y:S04]  /*01c0*/  STG.E.U8 desc[UR4][R4.64+0x2], R0 ;  /* 0x0000020004007986 */ /* 0x000fe8000c101104 */
[----:B------:R-:W-:Y:S04]  /*01d0*/  STG.E.U8 desc[UR4][R4.64+0x3], R0 ;  /* 0x0000030004007986 */ /* 0x000fe8000c101104 */
[----:B------:R-:W-:Y:S04]  /*01e0*/  STG.E.U8 desc[UR4][R4.64+0x5], RZ ;  /* 0x000005ff04007986 */ /* 0x000fe8000c101104 */
        /* <DEDUP_REMOVED lines=9> */
[----:B------:R-:W-:Y:S01]  /*0280*/  STG.E.U8 desc[UR4][R4.64+0xf], RZ ;  /* 0x00000fff04007986 */ /* 0x000fe2000c101104 */
[----:B------:R-:W-:Y:S05]  /*0290*/  EXIT ;  /* 0x000000000000794d */ /* 0x000fea0003800000 */
.L_x_7:
        /* <DEDUP_REMOVED lines=14> */
.L_x_11:


//--------------------- .nv.shared.reserved.0     --------------------------
	.section	.nv.shared.reserved.0,"aw",@nobits
	.weak		__nv_reservedSMEM_offset_0_alias
	.size		__nv_reservedSMEM_offset_0_alias, 0, 64
	.other		__nv_reservedSMEM_offset_0_alias,@"STO_CUDA_RESERVED_SHARED STV_DEFAULT"
__nv_reservedSMEM_offset_0_alias:
	.zero		0
	.zero		64


//--------------------- .nv.global                --------------------------
	.section	.nv.global,"aw",@nobits
	.align	2
.nv.global:
	.type		W_map,@object
	.size		W_map,(W_mat - W_map)
W_map:
	.zero		128
	.type		W_mat,@object
	.size		W_mat,(.L_0 - W_mat)
W_mat:
	.zero		256
.L_0:


//--------------------- .nv.shared._Z8cuMatMulPKcPi --------------------------
	.section	.nv.shared._Z8cuMatMulPKcPi,"aw",@nobits
	.sectionflags	@""
	.align	2
.nv.shared._Z8cuMatMulPKcPi:
	.zero		2176


//--------------------- .nv.constant0._Z11cuMatMulColPKcPi --------------------------
	.section	.nv.constant0._Z11cuMatMulColPKcPi,"a",@progbits
	.sectionflags	@""
	.align	4
.nv.constant0._Z11cuMatMulColPKcPi:
	.zero		912


//--------------------- .nv.constant0._Z8cuMatMulPKcPi --------------------------
	.section	.nv.constant0._Z8cuMatMulPKcPi,"a",@progbits
	.sectionflags	@""
	.align	4
.nv.constant0._Z8cuMatMulPKcPi:
	.zero		912


//--------------------- .nv.constant0._Z8tcMatMulPKaPi --------------------------
	.section	.nv.constant0._Z8tcMatMulPKaPi,"a",@progbits
	.sectionflags	@""
	.align	4
.nv.constant0._Z8tcMatMulPKaPi:
	.zero		912


//--------------------- .nv.constant0._Z8prepareWv --------------------------
	.section	.nv.constant0._Z8prepareWv,"a",@progbits
	.sectionflags	@""
	.align	4
.nv.constant0._Z8prepareWv:
	.zero		896


//--------------------- SYMBOLS --------------------------

	.type		.nv.reservedSmem.offset0,@object
	.size		.nv.reservedSmem.offset0,0x4
	.type		.nv.reservedSmem.cap,@object
	.size		.nv.reservedSmem.cap,0x4
